	.target	sm_80

	.elftype	@"ET_EXEC"


//--------------------- .note.nv.tkinfo           --------------------------
	.section	.note.nv.tkinfo,"",@"SHT_NOTE"
	.sectionflags	@"SHF_NOTE_NV_TKINFO"
	.tkinfo
        /*0018*/ 	.word	0x00000002
        /*0030*/ 	.string	""
        /*0030*/ 	.string	"ptxas"
        /*0030*/ 	.string	"Cuda compilation tools, release 13.0, V13.0.88"
        /*0030*/ 	.string	"Build cuda_13.0.r13.0/compiler.36424714_0"
        /*0030*/ 	.string	"-v  -suppress-debug-info  -lineinfo  -arch sm_80 "



//--------------------- .note.nv.cuinfo           --------------------------
	.section	.note.nv.cuinfo,"",@"SHT_NOTE"
	.sectionflags	@"SHF_NOTE_NV_CUINFO"
        /*0018*/ 	.short	0x0002
        /*001a*/ 	.short	0x0050
        /*001c*/ 	.short	0x0082
	.zero		2


//--------------------- .nv.info                  --------------------------
	.section	.nv.info,"",@"SHT_CUDA_INFO"
	.align	4


	//----- nvinfo : EIATTR_REGCOUNT
	.align		4
        /*0000*/ 	.byte	0x04, 0x2f
        /*0002*/ 	.short	(.L_2 - .L_1)
	.align		4
.L_1:
        /*0004*/ 	.word	index@(attn_fwd)
        /*0008*/ 	.word	0x0000007f


	//----- nvinfo : EIATTR_FRAME_SIZE
	.align		4
.L_2:
        /*000c*/ 	.byte	0x04, 0x11
        /*000e*/ 	.short	(.L_4 - .L_3)
	.align		4
.L_3:
        /*0010*/ 	.word	index@(attn_fwd)
        /*0014*/ 	.word	0x00000000


	//----- nvinfo : EIATTR_MIN_STACK_SIZE
	.align		4
.L_4:
        /*0018*/ 	.byte	0x04, 0x12
        /*001a*/ 	.short	(.L_6 - .L_5)
	.align		4
.L_5:
        /*001c*/ 	.word	index@(attn_fwd)
        /*0020*/ 	.word	0x00000000
.L_6:


//--------------------- .nv.info.attn_fwd         --------------------------
	.section	.nv.info.attn_fwd,"",@"SHT_CUDA_INFO"
	.sectionflags	@""
	.align	4


	//----- nvinfo : EIATTR_CUDA_API_VERSION
	.align		4
        /*0000*/ 	.byte	0x04, 0x37
        /*0002*/ 	.short	(.L_8 - .L_7)
.L_7:
        /*0004*/ 	.word	0x00000082


	//----- nvinfo : EIATTR_SW2861232_WAR
	.align		4
.L_8:
        /*0008*/ 	.byte	0x01, 0x35
	.zero		2


	//----- nvinfo : EIATTR_PARAM_CBANK
	.align		4
        /*000c*/ 	.byte	0x04, 0x0a
        /*000e*/ 	.short	(.L_10 - .L_9)
	.align		4
.L_9:
        /*0010*/ 	.word	index@(.nv.constant0.attn_fwd)
        /*0014*/ 	.short	0x0160
        /*0016*/ 	.short	0x0088


	//----- nvinfo : EIATTR_CBANK_PARAM_SIZE
	.align		4
.L_10:
        /*0018*/ 	.byte	0x03, 0x19
        /*001a*/ 	.short	0x0088


	//----- nvinfo : EIATTR_KPARAM_INFO
	.align		4
        /*001c*/ 	.byte	0x04, 0x17
        /*001e*/ 	.short	(.L_12 - .L_11)
.L_11:
        /*0020*/ 	.word	0x00000000
        /*0024*/ 	.short	0x0019
        /*0026*/ 	.short	0x0080
        /*0028*/ 	.byte	0x00, 0xf4, 0x21, 0x00


	//----- nvinfo : EIATTR_KPARAM_INFO
	.align		4
.L_12:
        /*002c*/ 	.byte	0x04, 0x17
        /*002e*/ 	.short	(.L_14 - .L_13)
.L_13:
        /*0030*/ 	.word	0x00000000
        /*0034*/ 	.short	0x0018
        /*0036*/ 	.short	0x0078
        /*0038*/ 	.byte	0x00, 0xf4, 0x21, 0x00


	//----- nvinfo : EIATTR_KPARAM_INFO
	.align		4
.L_14:
        /*003c*/ 	.byte	0x04, 0x17
        /*003e*/ 	.short	(.L_16 - .L_15)
.L_15:
        /*0040*/ 	.word	0x00000000
        /*0044*/ 	.short	0x0017
        /*0046*/ 	.short	0x0070
        /*0048*/ 	.byte	0x00, 0xf0, 0x11, 0x00


	//----- nvinfo : EIATTR_KPARAM_INFO
	.align		4
.L_16:
        /*004c*/ 	.byte	0x04, 0x17
        /*004e*/ 	.short	(.L_18 - .L_17)
.L_17:
        /*0050*/ 	.word	0x00000000
        /*0054*/ 	.short	0x0016
        /*0056*/ 	.short	0x006c
        /*0058*/ 	.byte	0x00, 0xf0, 0x11, 0x00


	//----- nvinfo : EIATTR_KPARAM_INFO
	.align		4
.L_18:
        /*005c*/ 	.byte	0x04, 0x17
        /*005e*/ 	.short	(.L_20 - .L_19)
.L_19:
        /*0060*/ 	.word	0x00000000
        /*0064*/ 	.short	0x0015
        /*0066*/ 	.short	0x0068
        /*0068*/ 	.byte	0x00, 0xf0, 0x11, 0x00


	//----- nvinfo : EIATTR_KPARAM_INFO
	.align		4
.L_20:
        /*006c*/ 	.byte	0x04, 0x17
        /*006e*/ 	.short	(.L_22 - .L_21)
.L_21:
        /*0070*/ 	.word	0x00000000
        /*0074*/ 	.short	0x0014
        /*0076*/ 	.short	0x0064
        /*0078*/ 	.byte	0x00, 0xf0, 0x11, 0x00


	//----- nvinfo : EIATTR_KPARAM_INFO
	.align		4
.L_22:
        /*007c*/ 	.byte	0x04, 0x17
        /*007e*/ 	.short	(.L_24 - .L_23)
.L_23:
        /*0080*/ 	.word	0x00000000
        /*0084*/ 	.short	0x0013
        /*0086*/ 	.short	0x0060
        /*0088*/ 	.byte	0x00, 0xf0, 0x11, 0x00


	//----- nvinfo : EIATTR_KPARAM_INFO
	.align		4
.L_24:
        /*008c*/ 	.byte	0x04, 0x17
        /*008e*/ 	.short	(.L_26 - .L_25)
.L_25:
        /*0090*/ 	.word	0x00000000
        /*0094*/ 	.short	0x0012
        /*0096*/ 	.short	0x005c
        /*0098*/ 	.byte	0x00, 0xf0, 0x11, 0x00


	//----- nvinfo : EIATTR_KPARAM_INFO
	.align		4
.L_26:
        /*009c*/ 	.byte	0x04, 0x17
        /*009e*/ 	.short	(.L_28 - .L_27)
.L_27:
        /*00a0*/ 	.word	0x00000000
        /*00a4*/ 	.short	0x0011
        /*00a6*/ 	.short	0x0058
        /*00a8*/ 	.byte	0x00, 0xf0, 0x11, 0x00


	//----- nvinfo : EIATTR_KPARAM_INFO
	.align		4
.L_28:
        /*00ac*/ 	.byte	0x04, 0x17
        /*00ae*/ 	.short	(.L_30 - .L_29)
.L_29:
        /*00b0*/ 	.word	0x00000000
        /*00b4*/ 	.short	0x0010
        /*00b6*/ 	.short	0x0054
        /*00b8*/ 	.byte	0x00, 0xf0, 0x11, 0x00


	//----- nvinfo : EIATTR_KPARAM_INFO
	.align		4
.L_30:
        /*00bc*/ 	.byte	0x04, 0x17
        /*00be*/ 	.short	(.L_32 - .L_31)
.L_31:
        /*00c0*/ 	.word	0x00000000
        /*00c4*/ 	.short	0x000f
        /*00c6*/ 	.short	0x0050
        /*00c8*/ 	.byte	0x00, 0xf0, 0x11, 0x00


	//----- nvinfo : EIATTR_KPARAM_INFO
	.align		4
.L_32:
        /*00cc*/ 	.byte	0x04, 0x17
        /*00ce*/ 	.short	(.L_34 - .L_33)
.L_33:
        /*00d0*/ 	.word	0x00000000
        /*00d4*/ 	.short	0x000e
        /*00d6*/ 	.short	0x004c
        /*00d8*/ 	.byte	0x00, 0xf0, 0x11, 0x00


	//----- nvinfo : EIATTR_KPARAM_INFO
	.align		4
.L_34:
        /*00dc*/ 	.byte	0x04, 0x17
        /*00de*/ 	.short	(.L_36 - .L_35)
.L_35:
        /*00e0*/ 	.word	0x00000000
        /*00e4*/ 	.short	0x000d
        /*00e6*/ 	.short	0x0048
        /*00e8*/ 	.byte	0x00, 0xf0, 0x11, 0x00


	//----- nvinfo : EIATTR_KPARAM_INFO
	.align		4
.L_36:
        /*00ec*/ 	.byte	0x04, 0x17
        /*00ee*/ 	.short	(.L_38 - .L_37)
.L_37:
        /*00f0*/ 	.word	0x00000000
        /*00f4*/ 	.short	0x000c
        /*00f6*/ 	.short	0x0044
        /*00f8*/ 	.byte	0x00, 0xf0, 0x11, 0x00


	//----- nvinfo : EIATTR_KPARAM_INFO
	.align		4
.L_38:
        /*00fc*/ 	.byte	0x04, 0x17
        /*00fe*/ 	.short	(.L_40 - .L_39)
.L_39:
        /*0100*/ 	.word	0x00000000
        /*0104*/ 	.short	0x000b
        /*0106*/ 	.short	0x0040
        /*0108*/ 	.byte	0x00, 0xf0, 0x11, 0x00


	//----- nvinfo : EIATTR_KPARAM_INFO
	.align		4
.L_40:
        /*010c*/ 	.byte	0x04, 0x17
        /*010e*/ 	.short	(.L_42 - .L_41)
.L_41:
        /*0110*/ 	.word	0x00000000
        /*0114*/ 	.short	0x000a
        /*0116*/ 	.short	0x003c
        /*0118*/ 	.byte	0x00, 0xf0, 0x11, 0x00


	//----- nvinfo : EIATTR_KPARAM_INFO
	.align		4
.L_42:
        /*011c*/ 	.byte	0x04, 0x17
        /*011e*/ 	.short	(.L_44 - .L_43)
.L_43:
        /*0120*/ 	.word	0x00000000
        /*0124*/ 	.short	0x0009
        /*0126*/ 	.short	0x0038
        /*0128*/ 	.byte	0x00, 0xf0, 0x11, 0x00


	//----- nvinfo : EIATTR_KPARAM_INFO
	.align		4
.L_44:
        /*012c*/ 	.byte	0x04, 0x17
        /*012e*/ 	.short	(.L_46 - .L_45)
.L_45:
        /*0130*/ 	.word	0x00000000
        /*0134*/ 	.short	0x0008
        /*0136*/ 	.short	0x0034
        /*0138*/ 	.byte	0x00, 0xf0, 0x11, 0x00


	//----- nvinfo : EIATTR_KPARAM_INFO
	.align		4
.L_46:
        /*013c*/ 	.byte	0x04, 0x17
        /*013e*/ 	.short	(.L_48 - .L_47)
.L_47:
        /*0140*/ 	.word	0x00000000
        /*0144*/ 	.short	0x0007
        /*0146*/ 	.short	0x0030
        /*0148*/ 	.byte	0x00, 0xf0, 0x11, 0x00


	//----- nvinfo : EIATTR_KPARAM_INFO
	.align		4
.L_48:
        /*014c*/ 	.byte	0x04, 0x17
        /*014e*/ 	.short	(.L_50 - .L_49)
.L_49:
        /*0150*/ 	.word	0x00000000
        /*0154*/ 	.short	0x0006
        /*0156*/ 	.short	0x002c
        /*0158*/ 	.byte	0x00, 0xf0, 0x11, 0x00


	//----- nvinfo : EIATTR_KPARAM_INFO
	.align		4
.L_50:
        /*015c*/ 	.byte	0x04, 0x17
        /*015e*/ 	.short	(.L_52 - .L_51)
.L_51:
        /*0160*/ 	.word	0x00000000
        /*0164*/ 	.short	0x0005
        /*0166*/ 	.short	0x0028
        /*0168*/ 	.byte	0x00, 0xf0, 0x11, 0x00


	//----- nvinfo : EIATTR_KPARAM_INFO
	.align		4
.L_52:
        /*016c*/ 	.byte	0x04, 0x17
        /*016e*/ 	.short	(.L_54 - .L_53)
.L_53:
        /*0170*/ 	.word	0x00000000
        /*0174*/ 	.short	0x0004
        /*0176*/ 	.short	0x0020
        /*0178*/ 	.byte	0x00, 0xf4, 0x21, 0x00


	//----- nvinfo : EIATTR_KPARAM_INFO
	.align		4
.L_54:
        /*017c*/ 	.byte	0x04, 0x17
        /*017e*/ 	.short	(.L_56 - .L_55)
.L_55:
        /*0180*/ 	.word	0x00000000
        /*0184*/ 	.short	0x0003
        /*0186*/ 	.short	0x0018
        /*0188*/ 	.byte	0x00, 0xf4, 0x21, 0x00


	//----- nvinfo : EIATTR_KPARAM_INFO
	.align		4
.L_56:
        /*018c*/ 	.byte	0x04, 0x17
        /*018e*/ 	.short	(.L_58 - .L_57)
.L_57:
        /*0190*/ 	.word	0x00000000
        /*0194*/ 	.short	0x0002
        /*0196*/ 	.short	0x0010
        /*0198*/ 	.byte	0x00, 0xf4, 0x21, 0x00


	//----- nvinfo : EIATTR_KPARAM_INFO
	.align		4
.L_58:
        /*019c*/ 	.byte	0x04, 0x17
        /*019e*/ 	.short	(.L_60 - .L_59)
.L_59:
        /*01a0*/ 	.word	0x00000000
        /*01a4*/ 	.short	0x0001
        /*01a6*/ 	.short	0x0008
        /*01a8*/ 	.byte	0x00, 0xf4, 0x21, 0x00


	//----- nvinfo : EIATTR_KPARAM_INFO
	.align		4
.L_60:
        /*01ac*/ 	.byte	0x04, 0x17
        /*01ae*/ 	.short	(.L_62 - .L_61)
.L_61:
        /*01b0*/ 	.word	0x00000000
        /*01b4*/ 	.short	0x0000
        /*01b6*/ 	.short	0x0000
        /*01b8*/ 	.byte	0x00, 0xf4, 0x21, 0x00


	//----- nvinfo : EIATTR_MAXREG_COUNT
	.align		4
.L_62:
        /*01bc*/ 	.byte	0x03, 0x1b
        /*01be*/ 	.short	0x00ff


	//----- nvinfo : EIATTR_NUM_BARRIERS
	.align		4
        /*01c0*/ 	.byte	0x02, 0x4c
        /*01c2*/ 	.byte	0x01
	.zero		1


	//----- nvinfo : EIATTR_MERCURY_ISA_VERSION
	.align		4
        /*01c4*/ 	.byte	0x03, 0x5f
        /*01c6*/ 	.short	0x0000


	//----- nvinfo : EIATTR_COOP_GROUP_MASK_REGIDS
	.align		4
        /*01c8*/ 	.byte	0x04, 0x29
        /*01ca*/ 	.short	(.L_64 - .L_63)


	//   ....[0]....
.L_63:
        /*01cc*/ 	.word	0xffffffff


	//   ....[1]....
        /*01d0*/ 	.word	0xffffffff


	//   ....[2]....
        /*01d4*/ 	.word	0xffffffff


	//   ....[3]....
        /*01d8*/ 	.word	0xffffffff


	//   ....[4]....
        /*01dc*/ 	.word	0xffffffff


	//   ....[5]....
        /*01e0*/ 	.word	0xffffffff


	//   ....[6]....
        /*01e4*/ 	.word	0xffffffff


	//   ....[7]....
        /*01e8*/ 	.word	0xffffffff


	//   ....[8]....
        /*01ec*/ 	.word	0xffffffff


	//   ....[9]....
        /*01f0*/ 	.word	0xffffffff


	//   ....[10]....
        /*01f4*/ 	.word	0xffffffff


	//   ....[11]....
        /*01f8*/ 	.word	0xffffffff


	//   ....[12]....
        /*01fc*/ 	.word	0xffffffff


	//   ....[13]....
        /*0200*/ 	.word	0xffffffff


	//   ....[14]....
        /*0204*/ 	.word	0xffffffff


	//   ....[15]....
        /*0208*/ 	.word	0xffffffff


	//   ....[16]....
        /*020c*/ 	.word	0xffffffff


	//   ....[17]....
        /*0210*/ 	.word	0xffffffff


	//----- nvinfo : EIATTR_COOP_GROUP_INSTR_OFFSETS
	.align		4
.L_64:
        /*0214*/ 	.byte	0x04, 0x28
        /*0216*/ 	.short	(.L_66 - .L_65)


	//   ....[0]....
.L_65:
        /*0218*/ 	.word	0x000015f0


	//   ....[1]....
        /*021c*/ 	.word	0x00001600


	//   ....[2]....
        /*0220*/ 	.word	0x00001610


	//   ....[3]....
        /*0224*/ 	.word	0x00001620


	//   ....[4]....
        /*0228*/ 	.word	0x00001680


	//   ....[5]....
        /*022c*/ 	.word	0x00001690


	//   ....[6]....
        /*0230*/ 	.word	0x000016a0


	//   ....[7]....
        /*0234*/ 	.word	0x000016b0


	//   ....[8]....
        /*0238*/ 	.word	0x00001760


	//   ....[9]....
        /*023c*/ 	.word	0x000019d0


	//   ....[10]....
        /*0240*/ 	.word	0x000019e0


	//   ....[11]....
        /*0244*/ 	.word	0x00001a00


	//   ....[12]....
        /*0248*/ 	.word	0x00001a10


	//   ....[13]....
        /*024c*/ 	.word	0x00001a40


	//   ....[14]....
        /*0250*/ 	.word	0x00001a70


	//   ....[15]....
        /*0254*/ 	.word	0x00001a80


	//   ....[16]....
        /*0258*/ 	.word	0x00001a90


	//   ....[17]....
        /*025c*/ 	.word	0x00001b50


	//----- nvinfo : EIATTR_EXIT_INSTR_OFFSETS
	.align		4
.L_66:
        /*0260*/ 	.byte	0x04, 0x1c
        /*0262*/ 	.short	(.L_68 - .L_67)


	//   ....[0]....
.L_67:
        /*0264*/ 	.word	0x000033b0


	//   ....[1]....
        /*0268*/ 	.word	0x00003450


	//----- nvinfo : EIATTR_REQNTID
	.align		4
.L_68:
        /*026c*/ 	.byte	0x04, 0x10
        /*026e*/ 	.short	(.L_70 - .L_69)
.L_69:
        /*0270*/ 	.word	0x00000080
        /*0274*/ 	.word	0x00000001
        /*0278*/ 	.word	0x00000001
.L_70:


//--------------------- .nv.callgraph             --------------------------
	.section	.nv.callgraph,"",@"SHT_CUDA_CALLGRAPH"
	.align	4
	.sectionentsize	8
	.align		4
        /*0000*/ 	.word	0x00000000
	.align		4
        /*0004*/ 	.word	0xffffffff
	.align		4
        /*0008*/ 	.word	0x00000000
	.align		4
        /*000c*/ 	.word	0xfffffffe
	.align		4
        /*0010*/ 	.word	0x00000000
	.align		4
        /*0014*/ 	.word	0xfffffffd
	.align		4
        /*0018*/ 	.word	0x00000000
	.align		4
        /*001c*/ 	.word	0xfffffffc


//--------------------- .nv.rel.action            --------------------------
	.section	.nv.rel.action,"",@"SHT_CUDA_RELOCINFO"
	.align	8
	.sectionentsize	8
        /*0000*/ 	.byte	0x73, 0x00, 0x00, 0x00, 0x00, 0x00, 0x00, 0x00, 0x00, 0x00, 0x00, 0x11, 0x25, 0x00, 0x05, 0x36


//--------------------- .nv.constant4             --------------------------
	.section	.nv.constant4,"a",@progbits
	.align	8
	.align		8
.nv.constant4:
        /*0000*/ 	.dword	_$_str


//--------------------- .nv.constant0.attn_fwd    --------------------------
	.section	.nv.constant0.attn_fwd,"a",@progbits
	.sectionflags	@""
	.align	4
.nv.constant0.attn_fwd:
	.zero		488


//--------------------- .text.attn_fwd            --------------------------
	.section	.text.attn_fwd,"ax",@progbits
	.sectioninfo	@"SHI_REGISTERS=127"
	.align	128
        .global         attn_fwd
        .type           attn_fwd,@function
        .size           attn_fwd,(.L_x_3 - attn_fwd)
        .other          attn_fwd,@"STO_CUDA_ENTRY STV_DEFAULT"
attn_fwd:
.text.attn_fwd:
[----:B------:R-:W-:Y:S02]  /*0000*/  IMAD.MOV.U32 R1, RZ, RZ, c[0x0][0x28] ;  /* 0x00000a00ff017624 */ /* 0x000fe400078e00ff */
[----:B------:R-:W0:Y:S01]  /*0010*/  S2R R9, SR_TID.X ;  /* 0x0000000000097919 */ /* 0x000e220000002100 */
[----:B------:R-:W-:Y:S01]  /*0020*/  MOV R36, c[0x0][0x198] ;  /* 0x0000660000247a02 */ /* 0x000fe20000000f00 */
[----:B------:R-:W-:Y:S02]  /*0030*/  ULDC.64 UR4, c[0x0][0x118] ;  /* 0x0000460000047ab9 */ /* 0x000fe40000000a00 */
[----:B------:R-:W1:Y:S04]  /*0040*/  S2R R3, SR_CTAID.X ;  /* 0x0000000000037919 */ /* 0x000e680000002500 */
[----:B------:R-:W2:Y:S01]  /*0050*/  S2R R0, SR_CTAID.Y ;  /* 0x0000000000007919 */ /* 0x000ea20000002600 */
[----:B0-----:R-:W-:Y:S02]  /*0060*/  SHF.R.U32.HI R8, RZ, 0x5, R9 ;  /* 0x00000005ff087819 */ /* 0x001fe40000011609 */
[----:B------:R-:W-:-:S02]  /*0070*/  LOP3.LUT R82, R9, 0x1f, RZ, 0xc0, !PT ;  /* 0x0000001f09527812 */ /* 0x000fc400078ec0ff */
[----:B------:R-:W-:-:S03]  /*0080*/  SGXT.U32 R8, R8, 0x2 ;  /* 0x000000020808781a */ /* 0x000fc60000000000 */
[----:B-1----:R-:W-:Y:S02]  /*0090*/  IMAD R82, R3, 0x20, R82 ;  /* 0x0000002003527824 */ /* 0x002fe400078e0252 */
[----:B------:R-:W-:Y:S02]  /*00a0*/  IMAD R7, R8, c[0x0][0x198], RZ ;  /* 0x0000660008077a24 */ /* 0x000fe400078e02ff */
[----:B--2---:R-:W-:Y:S02]  /*00b0*/  IMAD R2, R0, c[0x0][0x190], RZ ;  /* 0x0000640000027a24 */ /* 0x004fe400078e02ff */
[----:B------:R-:W-:Y:S01]  /*00c0*/  IMAD R4, R82, c[0x0][0x194], RZ ;  /* 0x0000650052047a24 */ /* 0x000fe200078e02ff */
[----:B------:R-:W-:Y:S01]  /*00d0*/  LEA R10, R36, R7, 0x2 ;  /* 0x00000007240a7211 */ /* 0x000fe200078e10ff */
[----:B------:R-:W-:Y:S02]  /*00e0*/  IMAD.SHL.U32 R3, R2, 0x2, RZ ;  /* 0x0000000202037824 */ /* 0x000fe400078e00ff */
[----:B------:R-:W-:-:S02]  /*00f0*/  IMAD.SHL.U32 R6, R4, 0x2, RZ ;  /* 0x0000000204067824 */ /* 0x000fc400078e00ff */
[----:B------:R-:W-:Y:S02]  /*0100*/  IMAD R11, R36, 0x4, R10 ;  /* 0x00000004240b7824 */ /* 0x000fe400078e020a */
[----:B------:R-:W-:Y:S01]  /*0110*/  IMAD.HI R2, R2, 0x2, RZ ;  /* 0x0000000202027827 */ /* 0x000fe200078e02ff */
[----:B------:R-:W-:-:S03]  /*0120*/  IADD3 R32, P0, P1, R6, c[0x0][0x160], R3 ;  /* 0x0000580006207a10 */ /* 0x000fc6000791e003 */
[----:B------:R-:W-:-:S04]  /*0130*/  IMAD.HI R5, R4, 0x2, RZ ;  /* 0x0000000204057827 */ /* 0x000fc800078e02ff */
[C---:B------:R-:W-:Y:S01]  /*0140*/  IMAD R13, R36.reuse, 0x4, R11 ;  /* 0x00000004240d7824 */ /* 0x040fe200078e020b */
[----:B------:R-:W-:Y:S02]  /*0150*/  IADD3.X R34, R5, c[0x0][0x164], R2, P0, P1 ;  /* 0x0000590005227a10 */ /* 0x000fe400007e2402 */
[C---:B------:R-:W-:Y:S02]  /*0160*/  LEA R2, P0, R7.reuse, R32, 0x1 ;  /* 0x0000002007027211 */ /* 0x040fe400078008ff */
[----:B------:R-:W-:Y:S02]  /*0170*/  LEA R14, R36, R13, 0x2 ;  /* 0x0000000d240e7211 */ /* 0x000fe400078e10ff */
[----:B------:R-:W-:Y:S02]  /*0180*/  LEA.HI.X.SX32 R3, R7, R34, 0x1, P0 ;  /* 0x0000002207037211 */ /* 0x000fe400000f0eff */
[-C--:B------:R-:W-:Y:S01]  /*0190*/  LEA R4, P0, R10, R32.reuse, 0x1 ;  /* 0x000000200a047211 */ /* 0x080fe200078008ff */
[----:B------:R-:W-:Y:S01]  /*01a0*/  IMAD R15, R36, 0x4, R14 ;  /* 0x00000004240f7824 */ /* 0x000fe200078e020e */
[----:B------:R-:W-:Y:S01]  /*01b0*/  LEA R6, P1, R11, R32, 0x1 ;  /* 0x000000200b067211 */ /* 0x000fe200078208ff */
[----:B------:R0:W2:Y:S01]  /*01c0*/  LDG.E.U16 R22, [R2.64] ;  /* 0x0000000402167981 */ /* 0x0000a2000c1e1500 */
[----:B------:R-:W-:Y:S01]  /*01d0*/  LEA.HI.X.SX32 R5, R10, R34, 0x1, P0 ;  /* 0x000000220a057211 */ /* 0x000fe200000f0eff */
[----:B------:R-:W-:Y:S01]  /*01e0*/  IMAD R16, R36, 0x4, R15 ;  /* 0x0000000424107824 */ /* 0x000fe200078e020f */
[----:B------:R-:W-:-:S02]  /*01f0*/  LEA R10, P0, R13, R32, 0x1 ;  /* 0x000000200d0a7211 */ /* 0x000fc400078008ff */
[-C--:B------:R-:W-:Y:S01]  /*0200*/  LEA.HI.X.SX32 R7, R11, R34.reuse, 0x1, P1 ;  /* 0x000000220b077211 */ /* 0x080fe200008f0eff */
[----:B------:R1:W3:Y:S01]  /*0210*/  LDG.E.U16 R23, [R4.64] ;  /* 0x0000000404177981 */ /* 0x0002e2000c1e1500 */
[----:B------:R-:W-:Y:S02]  /*0220*/  LEA.HI.X.SX32 R11, R13, R34, 0x1, P0 ;  /* 0x000000220d0b7211 */ /* 0x000fe400000f0eff */
[----:B------:R-:W-:Y:S01]  /*0230*/  LEA R17, R36, R16, 0x2 ;  /* 0x0000001024117211 */ /* 0x000fe200078e10ff */
[----:B------:R4:W5:Y:S01]  /*0240*/  LDG.E.U16 R24, [R6.64] ;  /* 0x0000000406187981 */ /* 0x000962000c1e1500 */
[CC--:B0-----:R-:W-:Y:S02]  /*0250*/  LEA R2, P0, R15.reuse, R32.reuse, 0x1 ;  /* 0x000000200f027211 */ /* 0x0c1fe400078008ff */
[----:B------:R-:W-:Y:S01]  /*0260*/  LEA R12, P1, R14, R32, 0x1 ;  /* 0x000000200e0c7211 */ /* 0x000fe200078208ff */
[----:B------:R0:W3:Y:S01]  /*0270*/  LDG.E.U16 R25, [R10.64] ;  /* 0x000000040a197981 */ /* 0x0000e2000c1e1500 */
[----:B------:R-:W-:Y:S01]  /*0280*/  LEA.HI.X.SX32 R3, R15, R34, 0x1, P0 ;  /* 0x000000220f037211 */ /* 0x000fe200000f0eff */
[----:B------:R-:W-:Y:S01]  /*0290*/  IMAD R15, R36, 0x4, R17 ;  /* 0x00000004240f7824 */ /* 0x000fe200078e0211 */
[----:B----4-:R-:W-:-:S03]  /*02a0*/  LEA R6, P0, R16, R32, 0x1 ;  /* 0x0000002010067211 */ /* 0x010fc600078008ff */
[----:B------:R-:W-:Y:S01]  /*02b0*/  IMAD R18, R36, 0x4, R15 ;  /* 0x0000000424127824 */ /* 0x000fe200078e020f */
[-C--:B------:R-:W-:Y:S01]  /*02c0*/  LEA.HI.X.SX32 R13, R14, R34.reuse, 0x1, P1 ;  /* 0x000000220e0d7211 */ /* 0x080fe200008f0eff */
[----:B------:R4:W3:Y:S01]  /*02d0*/  LDG.E.U16 R27, [R2.64] ;  /* 0x00000004021b7981 */ /* 0x0008e2000c1e1500 */
[----:B------:R-:W-:Y:S02]  /*02e0*/  LEA.HI.X.SX32 R7, R16, R34, 0x1, P0 ;  /* 0x0000002210077211 */ /* 0x000fe400000f0eff */
[C---:B------:R-:W-:Y:S01]  /*02f0*/  LEA R16, R36.reuse, R18, 0x2 ;  /* 0x0000001224107211 */ /* 0x040fe200078e10ff */
[----:B------:R0:W3:Y:S04]  /*0300*/  LDG.E.U16 R26, [R12.64] ;  /* 0x000000040c1a7981 */ /* 0x0000e8000c1e1500 */
[C---:B------:R-:W-:Y:S01]  /*0310*/  IMAD R19, R36.reuse, 0x4, R16 ;  /* 0x0000000424137824 */ /* 0x040fe200078e0210 */
[C---:B-1----:R-:W-:Y:S01]  /*0320*/  LEA R4, P0, R17.reuse, R32, 0x1 ;  /* 0x0000002011047211 */ /* 0x042fe200078008ff */
[----:B------:R1:W3:Y:S02]  /*0330*/  LDG.E.U16 R28, [R6.64] ;  /* 0x00000004061c7981 */ /* 0x0002e4000c1e1500 */
[----:B0-----:R-:W-:Y:S01]  /*0340*/  IMAD R13, R36, 0x4, R19 ;  /* 0x00000004240d7824 */ /* 0x001fe200078e0213 */
[----:B------:R-:W-:-:S02]  /*0350*/  LEA.HI.X.SX32 R5, R17, R34, 0x1, P0 ;  /* 0x0000002211057211 */ /* 0x000fc400000f0eff */
[-C--:B------:R-:W-:Y:S02]  /*0360*/  LEA R10, P0, R16, R32.reuse, 0x1 ;  /* 0x00000020100a7211 */ /* 0x080fe400078008ff */
[----:B------:R-:W-:Y:S01]  /*0370*/  LEA R20, R36, R13, 0x2 ;  /* 0x0000000d24147211 */ /* 0x000fe200078e10ff */
[----:B------:R0:W3:Y:S01]  /*0380*/  LDG.E.U16 R29, [R4.64] ;  /* 0x00000004041d7981 */ /* 0x0000e2000c1e1500 */
[----:B------:R-:W-:Y:S02]  /*0390*/  LEA R14, P1, R15, R32, 0x1 ;  /* 0x000000200f0e7211 */ /* 0x000fe400078208ff */
[----:B------:R-:W-:Y:S01]  /*03a0*/  LEA.HI.X.SX32 R11, R16, R34, 0x1, P0 ;  /* 0x00000022100b7211 */ /* 0x000fe200000f0eff */
[----:B----4-:R-:W-:Y:S01]  /*03b0*/  IMAD R3, R36, 0x4, R20 ;  /* 0x0000000424037824 */ /* 0x010fe200078e0214 */
[----:B------:R-:W-:Y:S02]  /*03c0*/  LEA R12, P0, R13, R32, 0x1 ;  /* 0x000000200d0c7211 */ /* 0x000fe400078008ff */
[-C--:B------:R-:W-:Y:S01]  /*03d0*/  LEA.HI.X.SX32 R15, R15, R34.reuse, 0x1, P1 ;  /* 0x000000220f0f7211 */ /* 0x080fe200008f0eff */
[----:B------:R4:W3:Y:S01]  /*03e0*/  LDG.E.U16 R10, [R10.64] ;  /* 0x000000040a0a7981 */ /* 0x0008e2000c1e1500 */
[----:B------:R-:W-:-:S02]  /*03f0*/  LEA.HI.X.SX32 R13, R13, R34, 0x1, P0 ;  /* 0x000000220d0d7211 */ /* 0x000fc400000f0eff */
[CC--:B------:R-:W-:Y:S01]  /*0400*/  LEA R16, P1, R3.reuse, R32.reuse, 0x1 ;  /* 0x0000002003107211 */ /* 0x0c0fe200078208ff */
[----:B------:R-:W-:Y:S01]  /*0410*/  IMAD R21, R36, 0x4, R3 ;  /* 0x0000000424157824 */ /* 0x000fe200078e0203 */
[C---:B------:R-:W-:Y:S01]  /*0420*/  LEA R2, P0, R18.reuse, R32, 0x1 ;  /* 0x0000002012027211 */ /* 0x040fe200078008ff */
[----:B------:R4:W3:Y:S01]  /*0430*/  LDG.E.U16 R30, [R14.64] ;  /* 0x000000040e1e7981 */ /* 0x0008e2000c1e1500 */
[-C--:B------:R-:W-:Y:S02]  /*0440*/  LEA.HI.X.SX32 R17, R3, R34.reuse, 0x1, P1 ;  /* 0x0000002203117211 */ /* 0x080fe400008f0eff */
[----:B------:R-:W-:Y:S01]  /*0450*/  LEA.HI.X.SX32 R3, R18, R34, 0x1, P0 ;  /* 0x0000002212037211 */ /* 0x000fe200000f0eff */
[----:B------:R4:W3:Y:S01]  /*0460*/  LDG.E.U16 R12, [R12.64] ;  /* 0x000000040c0c7981 */ /* 0x0008e2000c1e1500 */
[CC--:B0-----:R-:W-:Y:S02]  /*0470*/  LEA R4, P0, R19.reuse, R32.reuse, 0x1 ;  /* 0x0000002013047211 */ /* 0x0c1fe400078008ff */
[----:B-1----:R-:W-:Y:S01]  /*0480*/  LEA R6, P1, R20, R32, 0x1 ;  /* 0x0000002014067211 */ /* 0x002fe200078208ff */
[----:B------:R0:W3:Y:S01]  /*0490*/  LDG.E.U16 R16, [R16.64] ;  /* 0x0000000410107981 */ /* 0x0000e2000c1e1500 */
[----:B------:R-:W-:-:S02]  /*04a0*/  LEA.HI.X.SX32 R5, R19, R34, 0x1, P0 ;  /* 0x0000002213057211 */ /* 0x000fc400000f0eff */
[C---:B----4-:R-:W-:Y:S01]  /*04b0*/  LEA R14, P0, R21.reuse, R32, 0x1 ;  /* 0x00000020150e7211 */ /* 0x050fe200078008ff */
[----:B------:R1:W4:Y:S01]  /*04c0*/  LDG.E.U16 R11, [R2.64] ;  /* 0x00000004020b7981 */ /* 0x000322000c1e1500 */
[-C--:B------:R-:W-:Y:S02]  /*04d0*/  LEA.HI.X.SX32 R7, R20, R34.reuse, 0x1, P1 ;  /* 0x0000002214077211 */ /* 0x080fe400008f0eff */
[----:B------:R-:W-:Y:S01]  /*04e0*/  LEA.HI.X.SX32 R15, R21, R34, 0x1, P0 ;  /* 0x00000022150f7211 */ /* 0x000fe200000f0eff */
[----:B------:R0:W4:Y:S04]  /*04f0*/  LDG.E.U16 R19, [R4.64] ;  /* 0x0000000404137981 */ /* 0x000128000c1e1500 */
[----:B------:R1:W4:Y:S04]  /*0500*/  LDG.E.U16 R21, [R6.64] ;  /* 0x0000000406157981 */ /* 0x000328000c1e1500 */
[----:B------:R1:W4:Y:S01]  /*0510*/  LDG.E.U16 R15, [R14.64] ;  /* 0x000000040e0f7981 */ /* 0x000322000c1e1500 */
[----:B------:R-:W-:Y:S01]  /*0520*/  IMAD R20, R0, c[0x0][0x1c0], RZ ;  /* 0x0000700000147a24 */ /* 0x000fe200078e02ff */
[----:B0-----:R-:W-:Y:S01]  /*0530*/  SHF.R.S32.HI R5, RZ, 0x3, R9 ;  /* 0x00000003ff057819 */ /* 0x001fe20000011409 */
[----:B------:R-:W-:Y:S01]  /*0540*/  IMAD R32, R82, c[0x0][0x1c4], RZ ;  /* 0x0000710052207a24 */ /* 0x000fe200078e02ff */
[----:B------:R-:W-:-:S02]  /*0550*/  LOP3.LUT R4, R9, 0x60, RZ, 0xc0, !PT ;  /* 0x0000006009047812 */ /* 0x000fc400078ec0ff */
[--C-:B------:R-:W-:Y:S01]  /*0560*/  SHF.R.S32.HI R31, RZ, 0x4, R9.reuse ;  /* 0x00000004ff1f7819 */ /* 0x100fe20000011409 */
[----:B-1----:R-:W-:Y:S01]  /*0570*/  IMAD.SHL.U32 R2, R20, 0x2, RZ ;  /* 0x0000000214027824 */ /* 0x002fe200078e00ff */
[----:B------:R-:W-:Y:S01]  /*0580*/  SHF.R.S32.HI R81, RZ, 0x6, R9 ;  /* 0x00000006ff517819 */ /* 0x000fe20000011409 */
[----:B------:R-:W-:Y:S01]  /*0590*/  IMAD.SHL.U32 R3, R32, 0x2, RZ ;  /* 0x0000000220037824 */ /* 0x000fe200078e00ff */
[----:B------:R-:W-:Y:S02]  /*05a0*/  LOP3.LUT R13, R9, 0x3f, RZ, 0xc0, !PT ;  /* 0x0000003f090d7812 */ /* 0x000fe400078ec0ff */
[----:B------:R-:W-:Y:S01]  /*05b0*/  SGXT R5, R5, 0x1 ;  /* 0x000000010505781a */ /* 0x000fe20000000200 */
[----:B------:R-:W-:Y:S01]  /*05c0*/  IMAD.SHL.U32 R69, R9, 0x2, RZ ;  /* 0x0000000209457824 */ /* 0x000fe200078e00ff */
[----:B------:R-:W-:Y:S01]  /*05d0*/  SGXT R31, R31, 0x1 ;  /* 0x000000011f1f781a */ /* 0x000fe20000000200 */
[----:B------:R-:W-:Y:S01]  /*05e0*/  IMAD.SHL.U32 R44, R4, 0x8, RZ ;  /* 0x00000008042c7824 */ /* 0x000fe200078e00ff */
[----:B------:R-:W-:-:S02]  /*05f0*/  SGXT R81, R81, 0x1 ;  /* 0x000000015151781a */ /* 0x000fc40000000200 */
[----:B------:R-:W-:Y:S02]  /*0600*/  SHF.L.U32 R18, R13, 0x1, RZ ;  /* 0x000000010d127819 */ /* 0x000fe400000006ff */
[----:B------:R-:W-:Y:S02]  /*0610*/  LOP3.LUT R17, R9, 0x7, RZ, 0xc0, !PT ;  /* 0x0000000709117812 */ /* 0x000fe400078ec0ff */
[----:B------:R-:W-:Y:S01]  /*0620*/  LOP3.LUT R14, R5, 0x440, RZ, 0xc0, !PT ;  /* 0x00000440050e7812 */ /* 0x000fe200078ec0ff */
[----:B------:R-:W-:Y:S01]  /*0630*/  IMAD.SHL.U32 R6, R9, 0x40, RZ ;  /* 0x0000004009067824 */ /* 0x000fe200078e00ff */
[----:B------:R-:W-:Y:S02]  /*0640*/  IADD3 R2, P1, P2, R3, c[0x0][0x178], R2 ;  /* 0x00005e0003027a10 */ /* 0x000fe40007a3e002 */
[----:B------:R-:W-:Y:S02]  /*0650*/  SHF.L.U32 R3, R9, 0x2, RZ ;  /* 0x0000000209037819 */ /* 0x000fe400000006ff */
[----:B------:R-:W-:-:S02]  /*0660*/  LOP3.LUT R4, R31, 0x804, RZ, 0xc0, !PT ;  /* 0x000008041f047812 */ /* 0x000fc400078ec0ff */
[----:B------:R-:W-:Y:S02]  /*0670*/  LOP3.LUT R7, R44, 0x3c, R69, 0xf8, !PT ;  /* 0x0000003c2c077812 */ /* 0x000fe400078ef845 */
[----:B------:R-:W-:Y:S01]  /*0680*/  LOP3.LUT R81, R18, 0x90, R81, 0x78, !PT ;  /* 0x0000009012517812 */ /* 0x000fe200078e7851 */
[----:B------:R-:W-:Y:S01]  /*0690*/  IMAD R18, R17, 0x8, R14 ;  /* 0x0000000811127824 */ /* 0x000fe200078e020e */
[----:B------:R-:W-:Y:S02]  /*06a0*/  LOP3.LUT R14, R4, 0x80, R3, 0xf8, !PT ;  /* 0x00000080040e7812 */ /* 0x000fe400078ef803 */
[----:B------:R-:W-:Y:S01]  /*06b0*/  LOP3.LUT R4, R7, 0x40, R6, 0xf8, !PT ;  /* 0x0000004007047812 */ /* 0x000fe200078ef806 */
[----:B------:R-:W-:Y:S01]  /*06c0*/  IMAD R8, R8, c[0x0][0x1c8], RZ ;  /* 0x0000720008087a24 */ /* 0x000fe200078e02ff */
[----:B------:R-:W-:Y:S02]  /*06d0*/  MOV R7, c[0x0][0x1c8] ;  /* 0x0000720000077a02 */ /* 0x000fe40000000f00 */
[----:B------:R-:W-:-:S02]  /*06e0*/  LOP3.LUT R80, R81, 0x20, RZ, 0x3c, !PT ;  /* 0x0000002051507812 */ /* 0x000fc400078e3cff */
[----:B------:R-:W-:Y:S02]  /*06f0*/  MOV R34, 0x1 ;  /* 0x0000000100227802 */ /* 0x000fe40000000f00 */
[----:B------:R-:W-:Y:S02]  /*0700*/  LOP3.LUT R33, R18, 0x40, R9, 0x78, !PT ;  /* 0x0000004012217812 */ /* 0x000fe400078e7809 */
[----:B------:R-:W-:Y:S02]  /*0710*/  ISETP.LE.AND P0, PT, R34, c[0x0][0x1d0], PT ;  /* 0x0000740022007a0c */ /* 0x000fe40003f03270 */
[----:B------:R-:W-:Y:S01]  /*0720*/  LOP3.LUT R6, R14, R33, RZ, 0xfc, !PT ;  /* 0x000000210e067212 */ /* 0x000fe200078efcff */
[----:B------:R-:W-:Y:S01]  /*0730*/  IMAD.HI R5, R20, 0x2, RZ ;  /* 0x0000000214057827 */ /* 0x000fe200078e02ff */
[----:B------:R-:W-:-:S03]  /*0740*/  LOP3.LUT R83, R9, 0x7f, RZ, 0xc0, !PT ;  /* 0x0000007f09537812 */ /* 0x000fc600078ec0ff */
[----:B------:R-:W-:Y:S01]  /*0750*/  IMAD.HI R32, R32, 0x2, RZ ;  /* 0x0000000220207827 */ /* 0x000fe200078e02ff */
[----:B------:R-:W-:Y:S01]  /*0760*/  MOV R79, 0x3f800000 ;  /* 0x3f800000004f7802 */ /* 0x000fe20000000f00 */
[----:B------:R-:W-:Y:S01]  /*0770*/  CS2R R34, SRZ ;  /* 0x0000000000227805 */ /* 0x000fe2000001ff00 */
[----:B------:R-:W-:Y:S01]  /*0780*/  MOV R54, 0xff800000 ;  /* 0xff80000000367802 */ /* 0x000fe20000000f00 */
[----:B------:R-:W-:Y:S01]  /*0790*/  IMAD.MOV.U32 R52, RZ, RZ, -0x800000 ;  /* 0xff800000ff347424 */ /* 0x000fe200078e00ff */
[----:B------:R-:W-:Y:S01]  /*07a0*/  IADD3.X R5, R32, c[0x0][0x17c], R5, P1, P2 ;  /* 0x00005f0020057a10 */ /* 0x000fe20000fe4405 */
[----:B------:R-:W-:Y:S01]  /*07b0*/  IMAD.MOV.U32 R53, RZ, RZ, -0x800000 ;  /* 0xff800000ff357424 */ /* 0x000fe200078e00ff */
[----:B------:R-:W-:Y:S01]  /*07c0*/  MOV R77, 0x3f800000 ;  /* 0x3f800000004d7802 */ /* 0x000fe20000000f00 */
[----:B------:R-:W-:Y:S01]  /*07d0*/  IMAD.MOV.U32 R55, RZ, RZ, -0x800000 ;  /* 0xff800000ff377424 */ /* 0x000fe200078e00ff */
[----:B------:R-:W-:Y:S01]  /*07e0*/  CS2R R32, SRZ ;  /* 0x0000000000207805 */ /* 0x000fe2000001ff00 */
[----:B------:R-:W-:Y:S01]  /*07f0*/  IMAD.MOV.U32 R78, RZ, RZ, 0x3f800000 ;  /* 0x3f800000ff4e7424 */ /* 0x000fe200078e00ff */
[----:B------:R-:W-:Y:S01]  /*0800*/  CS2R R48, SRZ ;  /* 0x0000000000307805 */ /* 0x000fe2000001ff00 */
[----:B------:R-:W-:Y:S01]  /*0810*/  IMAD.MOV.U32 R76, RZ, RZ, 0x3f800000 ;  /* 0x3f800000ff4c7424 */ /* 0x000fe200078e00ff */
[----:B------:R-:W-:Y:S01]  /*0820*/  CS2R R50, SRZ ;  /* 0x0000000000327805 */ /* 0x000fe2000001ff00 */
[----:B------:R-:W-:Y:S01]  /*0830*/  CS2R R36, SRZ ;  /* 0x0000000000247805 */ /* 0x000fe2000001ff00 */
[----:B------:R-:W-:Y:S01]  /*0840*/  CS2R R38, SRZ ;  /* 0x0000000000267805 */ /* 0x000fe2000001ff00 */
[----:B------:R-:W-:Y:S01]  /*0850*/  CS2R R40, SRZ ;  /* 0x0000000000287805 */ /* 0x000fe2000001ff00 */
[----:B------:R-:W-:Y:S01]  /*0860*/  ISETP.GE.U32.AND P2, PT, R83, 0x20, PT ;  /* 0x000000205300780c */ /* 0x000fe20003f46070 */
[----:B------:R-:W-:Y:S01]  /*0870*/  CS2R R42, SRZ ;  /* 0x00000000002a7805 */ /* 0x000fe2000001ff00 */
[----:B--2---:R-:W-:Y:S04]  /*0880*/  STS.U16 [R81], R22 ;  /* 0x0000001651007388 */ /* 0x004fe80000000400 */
[----:B-----5:R-:W-:Y:S04]  /*0890*/  STS.U16 [R81+0x200], R24 ;  /* 0x0002001851007388 */ /* 0x020fe80000000400 */
[----:B---3--:R-:W-:Y:S04]  /*08a0*/  STS.U16 [R81+0x400], R26 ;  /* 0x0004001a51007388 */ /* 0x008fe80000000400 */
[----:B------:R-:W-:Y:S04]  /*08b0*/  STS.U16 [R81+0x600], R28 ;  /* 0x0006001c51007388 */ /* 0x000fe80000000400 */
[----:B------:R0:W-:Y:S04]  /*08c0*/  STS.U16 [R81+0xa00], R10 ;  /* 0x000a000a51007388 */ /* 0x0001e80000000400 */
[----:B------:R-:W-:Y:S01]  /*08d0*/  STS.U16 [R81+0x800], R30 ;  /* 0x0008001e51007388 */ /* 0x000fe20000000400 */
[----:B0-----:R-:W-:-:S03]  /*08e0*/  IMAD R10, R7, 0x4, R8 ;  /* 0x00000004070a7824 */ /* 0x001fc600078e0208 */
[----:B------:R0:W-:Y:S04]  /*08f0*/  STS.U16 [R81+0xc00], R12 ;  /* 0x000c000c51007388 */ /* 0x0001e80000000400 */
[----:B------:R1:W-:Y:S04]  /*0900*/  STS.U16 [R81+0xe00], R16 ;  /* 0x000e001051007388 */ /* 0x0003e80000000400 */
[----:B------:R-:W-:Y:S01]  /*0910*/  STS.U16 [R80+0x100], R23 ;  /* 0x0001001750007388 */ /* 0x000fe20000000400 */
[----:B0-----:R-:W-:-:S03]  /*0920*/  LEA R12, R7, R10, 0x2 ;  /* 0x0000000a070c7211 */ /* 0x001fc600078e10ff */
[----:B------:R-:W-:Y:S04]  /*0930*/  STS.U16 [R80+0x300], R25 ;  /* 0x0003001950007388 */ /* 0x000fe80000000400 */
[----:B------:R-:W-:Y:S04]  /*0940*/  STS.U16 [R80+0x500], R27 ;  /* 0x0005001b50007388 */ /* 0x000fe80000000400 */
[----:B------:R-:W-:Y:S04]  /*0950*/  STS.U16 [R80+0x700], R29 ;  /* 0x0007001d50007388 */ /* 0x000fe80000000400 */
[----:B----4-:R-:W-:Y:S04]  /*0960*/  STS.U16 [R80+0xb00], R19 ;  /* 0x000b001350007388 */ /* 0x010fe80000000400 */
[----:B------:R-:W-:Y:S04]  /*0970*/  STS.U16 [R80+0xd00], R21 ;  /* 0x000d001550007388 */ /* 0x000fe80000000400 */
[----:B------:R-:W-:Y:S01]  /*0980*/  STS.U16 [R80+0xf00], R15 ;  /* 0x000f000f50007388 */ /* 0x000fe20000000400 */
[----:B------:R-:W-:-:S03]  /*0990*/  IMAD R14, R7, 0x4, R12 ;  /* 0x00000004070e7824 */ /* 0x000fc600078e020c */
[----:B------:R0:W-:Y:S02]  /*09a0*/  STS.U16 [R80+0x900], R11 ;  /* 0x0009000b50007388 */ /* 0x0001e40000000400 */
[----:B-1----:R-:W-:Y:S02]  /*09b0*/  LEA R16, R7, R14, 0x2 ;  /* 0x0000000e07107211 */ /* 0x002fe400078e10ff */
[----:B0-----:R-:W-:-:S03]  /*09c0*/  SHF.R.U32.HI R11, RZ, 0x1, R9 ;  /* 0x00000001ff0b7819 */ /* 0x001fc60000011609 */
[----:B------:R-:W-:Y:S01]  /*09d0*/  IMAD R18, R7, 0x4, R16 ;  /* 0x0000000407127824 */ /* 0x000fe200078e0210 */
[----:B------:R-:W-:-:S04]  /*09e0*/  LOP3.LUT R20, R11, 0xc, RZ, 0xc0, !PT ;  /* 0x0000000c0b147812 */ /* 0x000fc800078ec0ff */
[----:B------:R-:W-:Y:S01]  /*09f0*/  LEA R11, R17, R20, 0x4 ;  /* 0x00000014110b7211 */ /* 0x000fe200078e20ff */
[----:B------:R-:W-:Y:S01]  /*0a00*/  IMAD R20, R7, 0x4, R18 ;  /* 0x0000000407147824 */ /* 0x000fe200078e0212 */
[----:B------:R-:W-:Y:S05]  /*0a10*/  @!P0 BRA `(.L_x_0) ;  /* 0x000016e000008947 */ /* 0x000fea0003800000 */
[----:B------:R-:W-:Y:S01]  /*0a20*/  IMAD R19, R13, c[0x0][0x1a8], RZ ;  /* 0x00006a000d137a24 */ /* 0x000fe200078e02ff */
[C---:B------:R-:W-:Y:S01]  /*0a30*/  SHF.L.U32 R23, R9.reuse, 0x3, RZ ;  /* 0x0000000309177819 */ /* 0x040fe200000006ff */
[----:B------:R-:W-:Y:S01]  /*0a40*/  IMAD R13, R0, c[0x0][0x1a0], RZ ;  /* 0x00006800000d7a24 */ /* 0x000fe200078e02ff */
[----:B------:R-:W-:Y:S01]  /*0a50*/  LOP3.LUT R28, R9, 0x20, RZ, 0xc0, !PT ;  /* 0x00000020091c7812 */ /* 0x000fe200078ec0ff */
[----:B------:R-:W-:Y:S01]  /*0a60*/  IMAD.SHL.U32 R22, R19, 0x2, RZ ;  /* 0x0000000213167824 */ /* 0x000fe200078e00ff */
[----:B------:R-:W-:Y:S01]  /*0a70*/  LOP3.LUT R21, R9, 0xf, RZ, 0xc0, !PT ;  /* 0x0000000f09157812 */ /* 0x000fe200078ec0ff */
[----:B------:R-:W-:Y:S01]  /*0a80*/  IMAD.SHL.U32 R26, R17, 0x10, RZ ;  /* 0x00000010111a7824 */ /* 0x000fe200078e00ff */
[----:B------:R-:W-:Y:S01]  /*0a90*/  SHF.L.U32 R15, R13, 0x1, RZ ;  /* 0x000000010d0f7819 */ /* 0x000fe200000006ff */
[--C-:B------:R-:W-:Y:S01]  /*0aa0*/  IMAD R71, R17, 0x4, R28.reuse ;  /* 0x0000000411477824 */ /* 0x100fe200078e021c */
[----:B------:R-:W-:Y:S01]  /*0ab0*/  LOP3.LUT R24, R23, 0x30, RZ, 0xc0, !PT ;  /* 0x0000003017187812 */ /* 0x000fe200078ec0ff */
[----:B------:R-:W-:Y:S01]  /*0ac0*/  IMAD R21, R21, c[0x0][0x1b4], RZ ;  /* 0x00006d0015157a24 */ /* 0x000fe200078e02ff */
[----:B------:R-:W-:Y:S01]  /*0ad0*/  IADD3 R104, P0, P1, R22, c[0x0][0x168], R15 ;  /* 0x00005a0016687a10 */ /* 0x000fe2000791e00f */
[----:B------:R-:W-:Y:S01]  /*0ae0*/  IMAD.HI R22, R19, 0x2, RZ ;  /* 0x0000000213167827 */ /* 0x000fe200078e02ff */
[----:B------:R-:W-:Y:S01]  /*0af0*/  LOP3.LUT R26, R26, 0x30, R69, 0x78, !PT ;  /* 0x000000301a1a7812 */ /* 0x000fe200078e7845 */
[----:B------:R-:W-:Y:S01]  /*0b00*/  CS2R R34, SRZ ;  /* 0x0000000000227805 */ /* 0x000fe2000001ff00 */
[----:B------:R-:W-:Y:S01]  /*0b10*/  LEA R24, R17, R24, 0x6 ;  /* 0x0000001811187211 */ /* 0x000fe200078e30ff */
[----:B------:R-:W-:Y:S01]  /*0b20*/  IMAD.HI R15, R13, 0x2, RZ ;  /* 0x000000020d0f7827 */ /* 0x000fe200078e02ff */
[----:B------:R-:W-:Y:S01]  /*0b30*/  SHF.R.S32.HI R17, RZ, 0x2, R9 ;  /* 0x00000002ff117819 */ /* 0x000fe20000011409 */
[----:B------:R-:W-:Y:S01]  /*0b40*/  CS2R R48, SRZ ;  /* 0x0000000000307805 */ /* 0x000fe2000001ff00 */
[----:B------:R-:W-:Y:S01]  /*0b50*/  LEA R71, R71, R26, 0x5 ;  /* 0x0000001a47477211 */ /* 0x000fe200078e28ff */
[----:B------:R-:W-:Y:S01]  /*0b60*/  IMAD R13, R0, c[0x0][0x1b0], RZ ;  /* 0x00006c00000d7a24 */ /* 0x000fe200078e02ff */
[----:B------:R-:W-:Y:S01]  /*0b70*/  IADD3.X R30, R22, c[0x0][0x16c], R15, P0, P1 ;  /* 0x00005b00161e7a10 */ /* 0x000fe200007e240f */
[----:B------:R-:W-:Y:S01]  /*0b80*/  IMAD.MOV.U32 R87, RZ, RZ, -0x800000 ;  /* 0xff800000ff577424 */ /* 0x000fe200078e00ff */
[----:B------:R-:W-:Y:S01]  /*0b90*/  SHF.R.U32.HI R28, RZ, 0x1, R28 ;  /* 0x00000001ff1c7819 */ /* 0x000fe2000001161c */
[----:B------:R-:W-:Y:S01]  /*0ba0*/  IMAD.SHL.U32 R15, R13, 0x2, RZ ;  /* 0x000000020d0f7824 */ /* 0x000fe200078e00ff */
[----:B------:R-:W-:Y:S01]  /*0bb0*/  SHF.L.U32 R22, R21, 0x1, RZ ;  /* 0x0000000115167819 */ /* 0x000fe200000006ff */
[----:B------:R-:W-:Y:S01]  /*0bc0*/  IMAD.HI R13, R13, 0x2, RZ ;  /* 0x000000020d0d7827 */ /* 0x000fe200078e02ff */
[----:B------:R-:W-:Y:S01]  /*0bd0*/  LOP3.LUT P0, R26, R9, 0x3, RZ, 0xc0, !PT ;  /* 0x00000003091a7812 */ /* 0x000fe2000780c0ff */
[----:B------:R-:W-:Y:S01]  /*0be0*/  CS2R R50, SRZ ;  /* 0x0000000000327805 */ /* 0x000fe2000001ff00 */
[----:B------:R-:W-:Y:S01]  /*0bf0*/  LOP3.LUT R23, R23, 0x60, RZ, 0xc0, !PT ;  /* 0x0000006017177812 */ /* 0x000fe200078ec0ff */
[----:B------:R-:W-:Y:S01]  /*0c00*/  IMAD.MOV.U32 R85, RZ, RZ, -0x800000 ;  /* 0xff800000ff557424 */ /* 0x000fe200078e00ff */
[----:B------:R-:W-:Y:S01]  /*0c10*/  SGXT R17, R17, 0x1 ;  /* 0x000000011111781a */ /* 0x000fe20000000200 */
[----:B------:R-:W-:Y:S01]  /*0c20*/  IMAD.MOV.U32 R77, RZ, RZ, 0x3f800000 ;  /* 0x3f800000ff4d7424 */ /* 0x000fe200078e00ff */
[----:B------:R-:W-:Y:S01]  /*0c30*/  LOP3.LUT R28, R28, 0x90, R31, 0x78, !PT ;  /* 0x000000901c1c7812 */ /* 0x000fe200078e781f */
[----:B------:R-:W-:Y:S01]  /*0c40*/  IMAD.MOV.U32 R31, RZ, RZ, c[0x0][0x1b8] ;  /* 0x00006e00ff1f7624 */ /* 0x000fe200078e00ff */
[----:B------:R-:W-:Y:S01]  /*0c50*/  IADD3 R90, P1, P3, R22, c[0x0][0x170], R15 ;  /* 0x00005c00165a7a10 */ /* 0x000fe20007b3e00f */
[----:B------:R-:W-:Y:S01]  /*0c60*/  IMAD.SHL.U32 R15, R9, 0x20, RZ ;  /* 0x00000020090f7824 */ /* 0x000fe200078e00ff */
[----:B------:R-:W-:Y:S01]  /*0c70*/  LEA R23, R26, R23, 0x2 ;  /* 0x000000171a177211 */ /* 0x000fe200078e10ff */
[----:B------:R-:W-:Y:S01]  /*0c80*/  IMAD.HI R22, R21, 0x2, RZ ;  /* 0x0000000215167827 */ /* 0x000fe200078e02ff */
[----:B------:R-:W-:Y:S01]  /*0c90*/  LOP3.LUT R17, R17, 0x90, RZ, 0xc0, !PT ;  /* 0x0000009011117812 */ /* 0x000fe200078ec0ff */
[----:B------:R-:W-:Y:S01]  /*0ca0*/  CS2R R36, SRZ ;  /* 0x0000000000247805 */ /* 0x000fe2000001ff00 */
[----:B------:R-:W-:Y:S01]  /*0cb0*/  LOP3.LUT R73, R9, 0x10, RZ, 0xc0, !PT ;  /* 0x0000001009497812 */ /* 0x000fe200078ec0ff */
[----:B------:R-:W-:Y:S01]  /*0cc0*/  IMAD.IADD R23, R28, 0x1, R23 ;  /* 0x000000011c177824 */ /* 0x000fe200078e0217 */
[----:B------:R-:W-:Y:S01]  /*0cd0*/  LOP3.LUT R28, R17, 0x160, R15, 0xf8, !PT ;  /* 0x00000160111c7812 */ /* 0x000fe200078ef80f */
[----:B------:R-:W-:Y:S01]  /*0ce0*/  CS2R R38, SRZ ;  /* 0x0000000000267805 */ /* 0x000fe2000001ff00 */
[----:B------:R-:W-:Y:S01]  /*0cf0*/  SHF.R.U32.HI R15, RZ, 0x4, R9 ;  /* 0x00000004ff0f7819 */ /* 0x000fe20000011609 */
[----:B------:R-:W-:Y:S01]  /*0d00*/  CS2R R40, SRZ ;  /* 0x0000000000287805 */ /* 0x000fe2000001ff00 */
[----:B------:R-:W-:Y:S01]  /*0d10*/  IADD3.X R29, R22, c[0x0][0x174], R13, P1, P3 ;  /* 0x00005d00161d7a10 */ /* 0x000fe20000fe640d */
[----:B------:R-:W-:Y:S01]  /*0d20*/  CS2R R42, SRZ ;  /* 0x00000000002a7805 */ /* 0x000fe2000001ff00 */
[----:B------:R-:W-:-:S02]  /*0d30*/  SGXT.U32 R13, R15, 0x3 ;  /* 0x000000030f0d781a */ /* 0x000fc40000000000 */
[----:B------:R-:W-:Y:S02]  /*0d40*/  LOP3.LUT R44, R17, R44, RZ, 0xfc, !PT ;  /* 0x0000002c112c7212 */ /* 0x000fe400078efcff */
[----:B------:R-:W-:Y:S01]  /*0d50*/  SHF.R.U32.HI R17, RZ, 0x6, R9 ;  /* 0x00000006ff117819 */ /* 0x000fe20000011609 */
[----:B------:R-:W-:Y:S01]  /*0d60*/  IMAD R21, R13, c[0x0][0x1b8], RZ ;  /* 0x00006e000d157a24 */ /* 0x000fe200078e02ff */
[--C-:B------:R-:W-:Y:S02]  /*0d70*/  LOP3.LUT R24, R24, 0x10, R69.reuse, 0x78, !PT ;  /* 0x0000001018187812 */ /* 0x100fe400078e7845 */
[----:B------:R-:W-:Y:S02]  /*0d80*/  SGXT.U32 R15, R17, 0x1 ;  /* 0x00000001110f781a */ /* 0x000fe40000000000 */
[----:B------:R-:W-:Y:S02]  /*0d90*/  LEA R22, R31, R21, 0x3 ;  /* 0x000000151f167211 */ /* 0x000fe400078e18ff */
[----:B------:R-:W-:Y:S01]  /*0da0*/  LEA R26, R73, R26, 0x1 ;  /* 0x0000001a491a7211 */ /* 0x000fe200078e08ff */
[----:B------:R-:W-:Y:S01]  /*0db0*/  IMAD R17, R15, c[0x0][0x1a4], RZ ;  /* 0x000069000f117a24 */ /* 0x000fe200078e02ff */
[----:B------:R-:W-:Y:S01]  /*0dc0*/  LEA.HI R15, R9, 0x38, RZ, 0x1c ;  /* 0x00000038090f7811 */ /* 0x000fe200078fe0ff */
[----:B------:R-:W-:Y:S01]  /*0dd0*/  IMAD R73, R73, 0x20, R24 ;  /* 0x0000002049497824 */ /* 0x000fe200078e0218 */
[----:B------:R-:W-:Y:S01]  /*0de0*/  MOV R32, c[0x0][0x1a4] ;  /* 0x0000690000207a02 */ /* 0x000fe20000000f00 */
[----:B------:R-:W-:Y:S01]  /*0df0*/  IMAD R24, R31, 0x8, R22 ;  /* 0x000000081f187824 */ /* 0x000fe200078e0216 */
[----:B------:R-:W-:Y:S01]  /*0e00*/  LOP3.LUT R13, R44, 0x10, R69, 0x78, !PT ;  /* 0x000000102c0d7812 */ /* 0x000fe200078e7845 */
[----:B------:R-:W-:Y:S01]  /*0e10*/  IMAD R27, R15, c[0x0][0x1b8], RZ ;  /* 0x00006e000f1b7a24 */ /* 0x000fe200078e02ff */
[----:B------:R-:W-:Y:S01]  /*0e20*/  LEA R19, R32, R17, 0x1 ;  /* 0x0000001120137211 */ /* 0x000fe200078e08ff */
[----:B------:R-:W-:Y:S01]  /*0e30*/  IMAD R25, R31, 0x8, R24 ;  /* 0x000000081f197824 */ /* 0x000fe200078e0218 */
[-C--:B------:R-:W-:Y:S01]  /*0e40*/  LEA R102, P3, R21, R90.reuse, 0x1 ;  /* 0x0000005a15667211 */ /* 0x080fe200078608ff */
[----:B------:R-:W-:Y:S01]  /*0e50*/  IMAD.U32 R13, R26, 0x20, R13 ;  /* 0x000000201a0d7824 */ /* 0x000fe200078e000d */
[----:B------:R-:W-:-:S02]  /*0e60*/  LEA R88, P5, R27, R90, 0x1 ;  /* 0x0000005a1b587211 */ /* 0x000fc400078a08ff */
[----:B------:R-:W-:Y:S02]  /*0e70*/  LEA R26, R31, R25, 0x3 ;  /* 0x000000191f1a7211 */ /* 0x000fe400078e18ff */
[----:B------:R-:W-:Y:S02]  /*0e80*/  LEA R15, R32, R19, 0x1 ;  /* 0x00000013200f7211 */ /* 0x000fe400078e08ff */
[-C--:B------:R-:W-:Y:S02]  /*0e90*/  LEA R100, P4, R22, R90.reuse, 0x1 ;  /* 0x0000005a16647211 */ /* 0x080fe400078808ff */
[-C--:B------:R-:W-:Y:S02]  /*0ea0*/  LEA.HI.X.SX32 R103, R21, R29.reuse, 0x1, P3 ;  /* 0x0000001d15677211 */ /* 0x080fe400018f0eff */
[----:B------:R-:W-:Y:S01]  /*0eb0*/  LEA.HI.X.SX32 R89, R27, R29, 0x1, P5 ;  /* 0x0000001d1b597211 */ /* 0x000fe200028f0eff */
[----:B------:R-:W-:Y:S01]  /*0ec0*/  IMAD R27, R31, 0x8, R26 ;  /* 0x000000081f1b7824 */ /* 0x000fe200078e021a */
[----:B------:R-:W-:-:S02]  /*0ed0*/  LEA R98, P3, R24, R90, 0x1 ;  /* 0x0000005a18627211 */ /* 0x000fc400078608ff */
[----:B------:R-:W-:Y:S02]  /*0ee0*/  LEA R21, R32, R15, 0x1 ;  /* 0x0000000f20157211 */ /* 0x000fe400078e08ff */
[-C--:B------:R-:W-:Y:S02]  /*0ef0*/  LEA.HI.X.SX32 R101, R22, R29.reuse, 0x1, P4 ;  /* 0x0000001d16657211 */ /* 0x080fe400020f0eff */
[----:B------:R-:W-:Y:S02]  /*0f00*/  LEA R96, P4, R25, R90, 0x1 ;  /* 0x0000005a19607211 */ /* 0x000fe400078808ff */
[----:B------:R-:W-:Y:S01]  /*0f10*/  LEA.HI.X.SX32 R99, R24, R29, 0x1, P3 ;  /* 0x0000001d18637211 */ /* 0x000fe200018f0eff */
[----:B------:R-:W-:Y:S01]  /*0f20*/  IMAD R24, R31, 0x8, R27 ;  /* 0x000000081f187824 */ /* 0x000fe200078e021b */
[----:B------:R-:W-:Y:S02]  /*0f30*/  LEA R118, P1, R17, R104, 0x1 ;  /* 0x0000006811767211 */ /* 0x000fe400078208ff */
[----:B------:R-:W-:-:S02]  /*0f40*/  LEA R22, R32, R21, 0x1 ;  /* 0x0000001520167211 */ /* 0x000fc400078e08ff */
[-C--:B------:R-:W-:Y:S02]  /*0f50*/  LEA.HI.X.SX32 R97, R25, R29.reuse, 0x1, P4 ;  /* 0x0000001d19617211 */ /* 0x080fe400020f0eff */
[-C--:B------:R-:W-:Y:S02]  /*0f60*/  LEA R94, P3, R26, R90.reuse, 0x1 ;  /* 0x0000005a1a5e7211 */ /* 0x080fe400078608ff */
[----:B------:R-:W-:Y:S02]  /*0f70*/  LEA R92, P4, R27, R90, 0x1 ;  /* 0x0000005a1b5c7211 */ /* 0x000fe400078808ff */
[----:B------:R-:W-:Y:S01]  /*0f80*/  LEA.HI.X.SX32 R119, R17, R30, 0x1, P1 ;  /* 0x0000001e11777211 */ /* 0x000fe200008f0eff */
[----:B------:R-:W-:Y:S01]  /*0f90*/  IMAD R17, R32, 0x2, R22 ;  /* 0x0000000220117824 */ /* 0x000fe200078e0216 */
[----:B------:R-:W-:Y:S02]  /*0fa0*/  LEA R90, P5, R24, R90, 0x1 ;  /* 0x0000005a185a7211 */ /* 0x000fe400078a08ff */
[----:B------:R-:W-:-:S02]  /*0fb0*/  LEA.HI.X.SX32 R95, R26, R29, 0x1, P3 ;  /* 0x0000001d1a5f7211 */ /* 0x000fc400018f0eff */
[----:B------:R-:W-:Y:S02]  /*0fc0*/  LEA.HI.X.SX32 R91, R24, R29, 0x1, P5 ;  /* 0x0000001d185b7211 */ /* 0x000fe400028f0eff */
[-C--:B------:R-:W-:Y:S02]  /*0fd0*/  LEA R114, P3, R15, R104.reuse, 0x1 ;  /* 0x000000680f727211 */ /* 0x080fe400078608ff */
[----:B------:R-:W-:Y:S02]  /*0fe0*/  LEA R24, R32, R17, 0x1 ;  /* 0x0000001120187211 */ /* 0x000fe400078e08ff */
[-C--:B------:R-:W-:Y:S02]  /*0ff0*/  LEA R116, P1, R19, R104.reuse, 0x1 ;  /* 0x0000006813747211 */ /* 0x080fe400078208ff */
[----:B------:R-:W-:Y:S02]  /*1000*/  LEA.HI.X.SX32 R93, R27, R29, 0x1, P4 ;  /* 0x0000001d1b5d7211 */ /* 0x000fe400020f0eff */
[----:B------:R-:W-:-:S02]  /*1010*/  LEA R112, P4, R21, R104, 0x1 ;  /* 0x0000006815707211 */ /* 0x000fc400078808ff */
[-C--:B------:R-:W-:Y:S01]  /*1020*/  LEA.HI.X.SX32 R115, R15, R30.reuse, 0x1, P3 ;  /* 0x0000001e0f737211 */ /* 0x080fe200018f0eff */
[----:B------:R-:W-:Y:S01]  /*1030*/  IMAD R15, R32, 0x2, R24 ;  /* 0x00000002200f7824 */ /* 0x000fe200078e0218 */
[----:B------:R-:W-:Y:S01]  /*1040*/  LEA.HI.X.SX32 R117, R19, R30, 0x1, P1 ;  /* 0x0000001e13757211 */ /* 0x000fe200008f0eff */
[----:B------:R-:W-:Y:S01]  /*1050*/  CS2R R32, SRZ ;  /* 0x0000000000207805 */ /* 0x000fe2000001ff00 */
[----:B------:R-:W-:Y:S02]  /*1060*/  LEA R110, P1, R22, R104, 0x1 ;  /* 0x00000068166e7211 */ /* 0x000fe400078208ff */
[----:B------:R-:W-:Y:S02]  /*1070*/  SHF.R.U32.HI R19, RZ, 0x3, R9 ;  /* 0x00000003ff137819 */ /* 0x000fe40000011609 */
[----:B------:R-:W-:Y:S02]  /*1080*/  LEA.HI.X.SX32 R113, R21, R30, 0x1, P4 ;  /* 0x0000001e15717211 */ /* 0x000fe400020f0eff */
[----:B------:R-:W-:-:S02]  /*1090*/  LEA R108, P3, R17, R104, 0x1 ;  /* 0x00000068116c7211 */ /* 0x000fc400078608ff */
[-C--:B------:R-:W-:Y:S02]  /*10a0*/  LEA R106, P4, R24, R104.reuse, 0x1 ;  /* 0x00000068186a7211 */ /* 0x080fe400078808ff */
[----:B------:R-:W-:Y:S02]  /*10b0*/  LEA R104, P5, R15, R104, 0x1 ;  /* 0x000000680f687211 */ /* 0x000fe400078a08ff */
[----:B------:R-:W-:Y:S01]  /*10c0*/  LEA.HI.X.SX32 R111, R22, R30, 0x1, P1 ;  /* 0x0000001e166f7211 */ /* 0x000fe200008f0eff */
[----:B------:R-:W-:Y:S01]  /*10d0*/  IMAD.MOV.U32 R22, RZ, RZ, RZ ;  /* 0x000000ffff167224 */ /* 0x000fe200078e00ff */
[----:B------:R-:W-:Y:S02]  /*10e0*/  LOP3.LUT R69, R69, 0x38, RZ, 0xc0, !PT ;  /* 0x0000003845457812 */ /* 0x000fe400078ec0ff */
[----:B------:R-:W-:Y:S02]  /*10f0*/  LOP3.LUT R68, R19, 0x4, RZ, 0xc0, !PT ;  /* 0x0000000413447812 */ /* 0x000fe400078ec0ff */
[----:B------:R-:W-:-:S02]  /*1100*/  LOP3.LUT P1, RZ, R9, 0x1, RZ, 0xc0, !PT ;  /* 0x0000000109ff7812 */ /* 0x000fc4000782c0ff */
[-C--:B------:R-:W-:Y:S01]  /*1110*/  LEA.HI.X.SX32 R105, R15, R30.reuse, 0x1, P5 ;  /* 0x0000001e0f697211 */ /* 0x080fe200028f0eff */
[----:B------:R-:W-:Y:S01]  /*1120*/  IMAD.IADD R68, R69, 0x1, R68 ;  /* 0x0000000145447824 */ /* 0x000fe200078e0244 */
[-C--:B------:R-:W-:Y:S02]  /*1130*/  LEA.HI.X.SX32 R109, R17, R30.reuse, 0x1, P3 ;  /* 0x0000001e116d7211 */ /* 0x080fe400018f0eff */
[----:B------:R-:W-:Y:S01]  /*1140*/  LOP3.LUT R15, R28, 0x10, R9, 0x78, !PT ;  /* 0x000000101c0f7812 */ /* 0x000fe200078e7809 */
[----:B------:R-:W-:Y:S01]  /*1150*/  IMAD.MOV.U32 R9, RZ, RZ, RZ ;  /* 0x000000ffff097224 */ /* 0x000fe200078e00ff */
[----:B------:R-:W-:Y:S02]  /*1160*/  LEA.HI.X.SX32 R107, R24, R30, 0x1, P4 ;  /* 0x0000001e186b7211 */ /* 0x000fe400020f0eff */
[----:B------:R-:W-:Y:S02]  /*1170*/  ISETP.GE.U32.AND P3, PT, R83, 0x40, PT ;  /* 0x000000405300780c */ /* 0x000fe40003f66070 */
[----:B------:R-:W-:-:S02]  /*1180*/  LOP3.LUT R75, R81, 0x40, RZ, 0x3c, !PT ;  /* 0x00000040514b7812 */ /* 0x000fc400078e3cff */
[----:B------:R-:W-:Y:S02]  /*1190*/  LOP3.LUT R74, R81, 0x60, RZ, 0x3c, !PT ;  /* 0x00000060514a7812 */ /* 0x000fe400078e3cff */
[----:B------:R-:W-:Y:S02]  /*11a0*/  MOV R79, 0x3f800000 ;  /* 0x3f800000004f7802 */ /* 0x000fe40000000f00 */
[----:B------:R-:W-:Y:S02]  /*11b0*/  MOV R17, RZ ;  /* 0x000000ff00117202 */ /* 0x000fe40000000f00 */
[----:B------:R-:W-:Y:S02]  /*11c0*/  MOV R86, 0xff800000 ;  /* 0xff80000000567802 */ /* 0x000fe40000000f00 */
[----:B------:R-:W-:Y:S02]  /*11d0*/  MOV R84, 0xff800000 ;  /* 0xff80000000547802 */ /* 0x000fe40000000f00 */
[----:B------:R-:W-:-:S02]  /*11e0*/  MOV R78, 0x3f800000 ;  /* 0x3f800000004e7802 */ /* 0x000fc40000000f00 */
[----:B------:R-:W-:Y:S02]  /*11f0*/  MOV R76, 0x3f800000 ;  /* 0x3f800000004c7802 */ /* 0x000fe40000000f00 */
[C---:B------:R-:W-:Y:S02]  /*1200*/  ISETP.LT.U32.AND P0, PT, R83.reuse, 0x40, !P0 ;  /* 0x000000405300780c */ /* 0x040fe40004701070 */
[----:B------:R-:W-:Y:S02]  /*1210*/  ISETP.LT.U32.AND P1, PT, R83, 0x40, !P1 ;  /* 0x000000405300780c */ /* 0x000fe40004f21070 */
[----:B------:R-:W-:Y:S02]  /*1220*/  LOP3.LUT R70, R71, 0x40, RZ, 0x3c, !PT ;  /* 0x0000004047467812 */ /* 0x000fe400078e3cff */
[----:B------:R-:W-:Y:S02]  /*1230*/  LOP3.LUT R72, R73, 0x20, RZ, 0x3c, !PT ;  /* 0x0000002049487812 */ /* 0x000fe400078e3cff */
.L_x_1:
[----:B------:R-:W-:-:S04]  /*1240*/  IMAD.WIDE R54, R17, 0x2, R118 ;  /* 0x0000000211367825 */ /* 0x000fc800078e0276 */
[C---:B------:R-:W-:Y:S02]  /*1250*/  IMAD.WIDE R52, R17.reuse, 0x2, R116 ;  /* 0x0000000211347825 */ /* 0x040fe400078e0274 */
[----:B------:R-:W2:Y:S02]  /*1260*/  LDG.E.U16 R54, [R54.64] ;  /* 0x0000000436367981 */ /* 0x000ea4000c1e1500 */
[C---:B------:R-:W-:Y:S02]  /*1270*/  IMAD.WIDE R46, R17.reuse, 0x2, R110 ;  /* 0x00000002112e7825 */ /* 0x040fe400078e026e */
[----:B------:R-:W3:Y:S02]  /*1280*/  LDG.E.U16 R53, [R52.64] ;  /* 0x0000000434357981 */ /* 0x000ee4000c1e1500 */
[C---:B------:R-:W-:Y:S02]  /*1290*/  IMAD.WIDE R28, R17.reuse, 0x2, R108 ;  /* 0x00000002111c7825 */ /* 0x040fe400078e026c */
[----:B------:R-:W4:Y:S02]  /*12a0*/  LDG.E.U16 R56, [R46.64] ;  /* 0x000000042e387981 */ /* 0x000f24000c1e1500 */
[----:B------:R-:W-:-:S02]  /*12b0*/  IMAD.WIDE R44, R17, 0x2, R114 ;  /* 0x00000002112c7825 */ /* 0x000fc400078e0272 */
[----:B------:R-:W5:Y:S02]  /*12c0*/  LDG.E.U16 R29, [R28.64] ;  /* 0x000000041c1d7981 */ /* 0x000f64000c1e1500 */
[C---:B------:R-:W-:Y:S02]  /*12d0*/  IMAD.WIDE R26, R17.reuse, 0x2, R106 ;  /* 0x00000002111a7825 */ /* 0x040fe400078e026a */
[----:B------:R-:W5:Y:S02]  /*12e0*/  LDG.E.U16 R120, [R44.64] ;  /* 0x000000042c787981 */ /* 0x000f64000c1e1500 */
[C---:B------:R-:W-:Y:S02]  /*12f0*/  IMAD.WIDE R30, R17.reuse, 0x2, R112 ;  /* 0x00000002111e7825 */ /* 0x040fe400078e0270 */
[----:B------:R-:W5:Y:S02]  /*1300*/  LDG.E.U16 R122, [R26.64] ;  /* 0x000000041a7a7981 */ /* 0x000f64000c1e1500 */
[----:B------:R-:W-:-:S02]  /*1310*/  IMAD.WIDE R24, R17, 0x2, R104 ;  /* 0x0000000211187825 */ /* 0x000fc400078e0268 */
[----:B------:R-:W5:Y:S04]  /*1320*/  LDG.E.U16 R31, [R30.64] ;  /* 0x000000041e1f7981 */ /* 0x000f68000c1e1500 */
[----:B------:R-:W5:Y:S04]  /*1330*/  LDG.E.U16 R121, [R24.64] ;  /* 0x0000000418797981 */ /* 0x000f68000c1e1500 */
[----:B------:R-:W-:Y:S06]  /*1340*/  BAR.SYNC.DEFER_BLOCKING 0x0 ;  /* 0x0000000000007b1d */ /* 0x000fec0000010000 */
[----:B--2---:R-:W-:Y:S04]  /*1350*/  STS.U16 [R81+0x1000], R54 ;  /* 0x0010003651007388 */ /* 0x004fe80000000400 */
[----:B----4-:R-:W-:Y:S04]  /*1360*/  STS.U16 [R81+0x1400], R56 ;  /* 0x0014003851007388 */ /* 0x010fe80000000400 */
[----:B---3--:R-:W-:Y:S04]  /*1370*/  STS.U16 [R80+0x1100], R53 ;  /* 0x0011003550007388 */ /* 0x008fe80000000400 */
[----:B-----5:R-:W-:Y:S04]  /*1380*/  STS.U16 [R80+0x1500], R29 ;  /* 0x0015001d50007388 */ /* 0x020fe80000000400 */
[----:B------:R-:W-:Y:S04]  /*1390*/  STS.U16 [R75+0x1200], R120 ;  /* 0x001200784b007388 */ /* 0x000fe80000000400 */
[----:B------:R-:W-:Y:S04]  /*13a0*/  STS.U16 [R75+0x1600], R122 ;  /* 0x0016007a4b007388 */ /* 0x000fe80000000400 */
[----:B------:R-:W-:Y:S04]  /*13b0*/  STS.U16 [R74+0x1300], R31 ;  /* 0x0013001f4a007388 */ /* 0x000fe80000000400 */
[----:B------:R-:W-:Y:S04]  /*13c0*/  STS.U16 [R74+0x1700], R121 ;  /* 0x001700794a007388 */ /* 0x000fe80000000400 */
[----:B------:R-:W-:Y:S06]  /*13d0*/  BAR.SYNC.DEFER_BLOCKING 0x0 ;  /* 0x0000000000007b1d */ /* 0x000fec0000010000 */
[----:B------:R-:W-:Y:S04]  /*13e0*/  LDSM.16.MT88.4 R64, [R73] ;  /* 0x000000004940783b */ /* 0x000fe80000004200 */
[----:B------:R-:W0:Y:S04]  /*13f0*/  LDSM.16.M88.4 R24, [R71+0x1000] ;  /* 0x001000004718783b */ /* 0x000e280000000200 */
[----:B------:R-:W1:Y:S04]  /*1400*/  LDSM.16.MT88.4 R44, [R72] ;  /* 0x00000000482c783b */ /* 0x000e680000004200 */
[----:B------:R-:W2:Y:S04]  /*1410*/  LDSM.16.MT88.4 R60, [R73+0x400] ;  /* 0x00040000493c783b */ /* 0x000ea80000004200 */
[----:B------:R-:W3:Y:S04]  /*1420*/  LDSM.16.MT88.4 R56, [R72+0x400] ;  /* 0x000400004838783b */ /* 0x000ee80000004200 */
[----:B------:R-:W-:Y:S04]  /*1430*/  LDSM.16.MT88.4 R52, [R73+0x800] ;  /* 0x000800004934783b */ /* 0x000fe80000004200 */
[----:B------:R-:W4:Y:S01]  /*1440*/  LDSM.16.M88.4 R28, [R70+0x1000] ;  /* 0x00100000461c783b */ /* 0x000f220000000200 */
[-C--:B0-----:R-:W-:Y:S08]  /*1450*/  HMMA.16816.F32 R64, R64, R24.reuse, RZ ;  /* 0x000000184040723c */ /* 0x081ff000000018ff */
[----:B-1----:R-:W-:Y:S11]  /*1460*/  HMMA.16816.F32 R44, R44, R24, RZ ;  /* 0x000000182c2c723c */ /* 0x002ff600000018ff */
[----:B------:R-:W-:Y:S05]  /*1470*/  @!UPT UIADD3 URZ, URZ, URZ, URZ ;  /* 0x0000003f3f3ff290 */ /* 0x000fea000fffe03f */
[-C--:B--2---:R-:W-:Y:S01]  /*1480*/  HMMA.16816.F32 R60, R60, R26.reuse, R64 ;  /* 0x0000001a3c3c723c */ /* 0x084fe20000001840 */
[----:B------:R-:W0:Y:S07]  /*1490*/  LDSM.16.MT88.4 R64, [R72+0x800] ;  /* 0x000800004840783b */ /* 0x000e2e0000004200 */
[----:B---3--:R-:W-:Y:S01]  /*14a0*/  HMMA.16816.F32 R44, R56, R26, R44 ;  /* 0x0000001a382c723c */ /* 0x008fe2000000182c */
[----:B------:R-:W1:Y:S04]  /*14b0*/  LDSM.16.MT88.4 R24, [R73+0xc00] ;  /* 0x000c00004918783b */ /* 0x000e680000004200 */
[----:B------:R-:W2:Y:S11]  /*14c0*/  LDSM.16.MT88.4 R56, [R72+0xc00] ;  /* 0x000c00004838783b */ /* 0x000eb60000004200 */
[-C--:B----4-:R-:W-:Y:S08]  /*14d0*/  HMMA.16816.F32 R52, R52, R28.reuse, R60 ;  /* 0x0000001c3434723c */ /* 0x090ff0000000183c */
[----:B0-----:R-:W-:Y:S11]  /*14e0*/  HMMA.16816.F32 R44, R64, R28, R44 ;  /* 0x0000001c402c723c */ /* 0x001ff6000000182c */
[----:B------:R-:W-:Y:S05]  /*14f0*/  @!UPT UIADD3 URZ, URZ, URZ, URZ ;  /* 0x0000003f3f3ff290 */ /* 0x000fea000fffe03f */
[-C--:B-1----:R-:W-:Y:S08]  /*1500*/  HMMA.16816.F32 R24, R24, R30.reuse, R52 ;  /* 0x0000001e1818723c */ /* 0x082ff00000001834 */
[----:B--2---:R-:W-:Y:S11]  /*1510*/  HMMA.16816.F32 R44, R56, R30, R44 ;  /* 0x0000001e382c723c */ /* 0x004ff6000000182c */
[----:B------:R-:W-:Y:S05]  /*1520*/  @!UPT UIADD3 URZ, URZ, URZ, URZ ;  /* 0x0000003f3f3ff290 */ /* 0x000fea000fffe03f */
[----:B------:R-:W-:Y:S02]  /*1530*/  FMUL R28, R24, c[0x0][0x188] ;  /* 0x00006200181c7a20 */ /* 0x000fe40000400000 */
[----:B------:R-:W-:Y:S02]  /*1540*/  FMUL R29, R25, c[0x0][0x188] ;  /* 0x00006200191d7a20 */ /* 0x000fe40000400000 */
[----:B------:R-:W-:Y:S02]  /*1550*/  FMUL R30, R26, c[0x0][0x188] ;  /* 0x000062001a1e7a20 */ /* 0x000fe40000400000 */
[----:B------:R-:W-:Y:S01]  /*1560*/  FMUL R31, R27, c[0x0][0x188] ;  /* 0x000062001b1f7a20 */ /* 0x000fe20000400000 */
[----:B------:R-:W-:-:S04]  /*1570*/  FMNMX R28, R28, R29, !PT ;  /* 0x0000001d1c1c7209 */ /* 0x000fc80007800000 */
[----:B------:R-:W-:Y:S01]  /*1580*/  FMNMX R30, R30, R31, !PT ;  /* 0x0000001f1e1e7209 */ /* 0x000fe20007800000 */
[----:B------:R-:W-:Y:S02]  /*1590*/  FMUL R52, R44, c[0x0][0x188] ;  /* 0x000062002c347a20 */ /* 0x000fe40000400000 */
[----:B------:R-:W-:Y:S02]  /*15a0*/  FMUL R53, R45, c[0x0][0x188] ;  /* 0x000062002d357a20 */ /* 0x000fe40000400000 */
[----:B------:R-:W-:Y:S02]  /*15b0*/  FMUL R54, R46, c[0x0][0x188] ;  /* 0x000062002e367a20 */ /* 0x000fe40000400000 */
[----:B------:R-:W-:Y:S01]  /*15c0*/  FMUL R55, R47, c[0x0][0x188] ;  /* 0x000062002f377a20 */ /* 0x000fe20000400000 */
[----:B------:R-:W-:-:S04]  /*15d0*/  FMNMX R52, R52, R53, !PT ;  /* 0x0000003534347209 */ /* 0x000fc80007800000 */
[----:B------:R-:W-:Y:S01]  /*15e0*/  FMNMX R54, R54, R55, !PT ;  /* 0x0000003736367209 */ /* 0x000fe20007800000 */
[----:B------:R-:W0:Y:S04]  /*15f0*/  SHFL.BFLY PT, R29, R28, 0x2, 0x1f ;  /* 0x0c401f001c1d7f89 */ /* 0x000e2800000e0000 */
[----:B------:R-:W1:Y:S04]  /*1600*/  SHFL.BFLY PT, R31, R30, 0x2, 0x1f ;  /* 0x0c401f001e1f7f89 */ /* 0x000e6800000e0000 */
[----:B------:R-:W2:Y:S04]  /*1610*/  SHFL.BFLY PT, R55, R52, 0x2, 0x1f ;  /* 0x0c401f0034377f89 */ /* 0x000ea800000e0000 */
[----:B------:R-:W3:Y:S01]  /*1620*/  SHFL.BFLY PT, R59, R54, 0x2, 0x1f ;  /* 0x0c401f00363b7f89 */ /* 0x000ee200000e0000 */
[----:B0-----:R-:W-:-:S02]  /*1630*/  FMNMX R29, R28, R29, !PT ;  /* 0x0000001d1c1d7209 */ /* 0x001fc40007800000 */
[----:B-1----:R-:W-:Y:S02]  /*1640*/  FMNMX R53, R30, R31, !PT ;  /* 0x0000001f1e357209 */ /* 0x002fe40007800000 */
[----:B--2---:R-:W-:Y:S01]  /*1650*/  FMNMX R57, R52, R55, !PT ;  /* 0x0000003734397209 */ /* 0x004fe20007800000 */
[----:B------:R-:W-:Y:S01]  /*1660*/  BAR.SYNC.DEFER_BLOCKING 0x0 ;  /* 0x0000000000007b1d */ /* 0x000fe20000010000 */
[----:B---3--:R-:W-:-:S05]  /*1670*/  FMNMX R61, R54, R59, !PT ;  /* 0x0000003b363d7209 */ /* 0x008fca0007800000 */
[----:B------:R-:W0:Y:S04]  /*1680*/  SHFL.BFLY PT, R56, R29, 0x1, 0x1f ;  /* 0x0c201f001d387f89 */ /* 0x000e2800000e0000 */
[----:B------:R-:W1:Y:S04]  /*1690*/  SHFL.BFLY PT, R58, R53, 0x1, 0x1f ;  /* 0x0c201f00353a7f89 */ /* 0x000e6800000e0000 */
[----:B------:R-:W2:Y:S04]  /*16a0*/  SHFL.BFLY PT, R60, R57, 0x1, 0x1f ;  /* 0x0c201f00393c7f89 */ /* 0x000ea800000e0000 */
[----:B------:R-:W3:Y:S01]  /*16b0*/  SHFL.BFLY PT, R28, R61, 0x1, 0x1f ;  /* 0x0c201f003d1c7f89 */ /* 0x000ee200000e0000 */
[----:B0-----:R-:W-:-:S02]  /*16c0*/  FMNMX R31, R29, R56, !PT ;  /* 0x000000381d1f7209 */ /* 0x001fc40007800000 */
[----:B-1----:R-:W-:Y:S02]  /*16d0*/  FMNMX R55, R53, R58, !PT ;  /* 0x0000003a35377209 */ /* 0x002fe40007800000 */
[----:B--2---:R-:W-:Y:S02]  /*16e0*/  FMNMX R59, R57, R60, !PT ;  /* 0x0000003c393b7209 */ /* 0x004fe40007800000 */
[----:B---3--:R-:W-:Y:S01]  /*16f0*/  FMNMX R63, R61, R28, !PT ;  /* 0x0000001c3d3f7209 */ /* 0x008fe20007800000 */
[----:B------:R-:W-:Y:S04]  /*1700*/  @P0 STS [R68+0x1000], R31 ;  /* 0x0010001f44000388 */ /* 0x000fe80000000800 */
[----:B------:R-:W-:Y:S04]  /*1710*/  @P0 STS [R68+0x1040], R55 ;  /* 0x0010403744000388 */ /* 0x000fe80000000800 */
[----:B------:R-:W-:Y:S04]  /*1720*/  @P0 STS [R68+0x1080], R59 ;  /* 0x0010803b44000388 */ /* 0x000fe80000000800 */
[----:B------:R-:W-:Y:S04]  /*1730*/  @P0 STS [R68+0x10c0], R63 ;  /* 0x0010c03f44000388 */ /* 0x000fe80000000800 */
[----:B------:R-:W-:Y:S06]  /*1740*/  BAR.SYNC.DEFER_BLOCKING 0x0 ;  /* 0x0000000000007b1d */ /* 0x000fec0000010000 */
[----:B------:R-:W0:Y:S04]  /*1750*/  @!P3 LDS R19, [R83.X4+0x1000] ;  /* 0x001000005313b984 */ /* 0x000e280000004800 */
[----:B0-----:R-:W0:Y:S02]  /*1760*/  SHFL.BFLY PT, R28, R19, 0x1, 0x1f ;  /* 0x0c201f00131c7f89 */ /* 0x001e2400000e0000 */
[----:B0-----:R-:W-:-:S05]  /*1770*/  FMNMX R28, R19, R28, !PT ;  /* 0x0000001c131c7209 */ /* 0x001fca0007800000 */
[----:B------:R-:W-:Y:S04]  /*1780*/  @P1 STS [R83.X4+0x1000], R28 ;  /* 0x0010001c53001388 */ /* 0x000fe80000004800 */
[----:B------:R-:W-:Y:S06]  /*1790*/  BAR.SYNC.DEFER_BLOCKING 0x0 ;  /* 0x0000000000007b1d */ /* 0x000fec0000010000 */
[----:B------:R-:W0:Y:S04]  /*17a0*/  LDS R52, [R69+0x1000] ;  /* 0x0010000045347984 */ /* 0x000e280000000800 */
[----:B------:R-:W1:Y:S04]  /*17b0*/  LDS R53, [R69+0x1040] ;  /* 0x0010400045357984 */ /* 0x000e680000000800 */
[----:B------:R-:W2:Y:S04]  /*17c0*/  LDS R54, [R69+0x1080] ;  /* 0x0010800045367984 */ /* 0x000ea80000000800 */
[----:B------:R-:W3:Y:S01]  /*17d0*/  LDS R55, [R69+0x10c0] ;  /* 0x0010c00045377984 */ /* 0x000ee20000000800 */
[----:B0-----:R-:W-:-:S02]  /*17e0*/  FMNMX R52, R52, R87, !PT ;  /* 0x0000005734347209 */ /* 0x001fc40007800000 */
[----:B-1----:R-:W-:Y:S02]  /*17f0*/  FMNMX R53, R53, R86, !PT ;  /* 0x0000005635357209 */ /* 0x002fe40007800000 */
[----:B--2---:R-:W-:Y:S02]  /*1800*/  FMNMX R54, R54, R85, !PT ;  /* 0x0000005536367209 */ /* 0x004fe40007800000 */
[----:B---3--:R-:W-:Y:S01]  /*1810*/  FMNMX R55, R55, R84, !PT ;  /* 0x0000005437377209 */ /* 0x008fe20007800000 */
[--C-:B------:R-:W-:Y:S02]  /*1820*/  FFMA R24, R24, c[0x0][0x188], -R52.reuse ;  /* 0x0000620018187a23 */ /* 0x100fe40000000834 */
[----:B------:R-:W-:Y:S02]  /*1830*/  FFMA R25, R25, c[0x0][0x188], -R52 ;  /* 0x0000620019197a23 */ /* 0x000fe40000000834 */
[--C-:B------:R-:W-:Y:S02]  /*1840*/  FFMA R26, R26, c[0x0][0x188], -R53.reuse ;  /* 0x000062001a1a7a23 */ /* 0x100fe40000000835 */
[----:B------:R-:W-:-:S02]  /*1850*/  FFMA R27, R27, c[0x0][0x188], -R53 ;  /* 0x000062001b1b7a23 */ /* 0x000fc40000000835 */
[--C-:B------:R-:W-:Y:S02]  /*1860*/  FFMA R44, R44, c[0x0][0x188], -R54.reuse ;  /* 0x000062002c2c7a23 */ /* 0x100fe40000000836 */
[----:B------:R-:W-:Y:S02]  /*1870*/  FFMA R45, R45, c[0x0][0x188], -R54 ;  /* 0x000062002d2d7a23 */ /* 0x000fe40000000836 */
[--C-:B------:R-:W-:Y:S02]  /*1880*/  FFMA R46, R46, c[0x0][0x188], -R55.reuse ;  /* 0x000062002e2e7a23 */ /* 0x100fe40000000837 */
[----:B------:R-:W-:Y:S02]  /*1890*/  FFMA R47, R47, c[0x0][0x188], -R55 ;  /* 0x000062002f2f7a23 */ /* 0x000fe40000000837 */
[----:B------:R-:W-:Y:S02]  /*18a0*/  FMUL R24, R24, 1.4426950216293334961 ;  /* 0x3fb8aa3b18187820 */ /* 0x000fe40000400000 */
[----:B------:R-:W-:-:S02]  /*18b0*/  FMUL R25, R25, 1.4426950216293334961 ;  /* 0x3fb8aa3b19197820 */ /* 0x000fc40000400000 */
[----:B------:R-:W-:Y:S02]  /*18c0*/  FMUL R26, R26, 1.4426950216293334961 ;  /* 0x3fb8aa3b1a1a7820 */ /* 0x000fe40000400000 */
[----:B------:R-:W-:Y:S02]  /*18d0*/  FMUL R27, R27, 1.4426950216293334961 ;  /* 0x3fb8aa3b1b1b7820 */ /* 0x000fe40000400000 */
[----:B------:R-:W-:Y:S02]  /*18e0*/  FMUL R44, R44, 1.4426950216293334961 ;  /* 0x3fb8aa3b2c2c7820 */ /* 0x000fe40000400000 */
[----:B------:R-:W-:Y:S02]  /*18f0*/  FMUL R45, R45, 1.4426950216293334961 ;  /* 0x3fb8aa3b2d2d7820 */ /* 0x000fe40000400000 */
[----:B------:R-:W-:Y:S02]  /*1900*/  FMUL R46, R46, 1.4426950216293334961 ;  /* 0x3fb8aa3b2e2e7820 */ /* 0x000fe40000400000 */
[----:B------:R-:W-:Y:S01]  /*1910*/  FMUL R47, R47, 1.4426950216293334961 ;  /* 0x3fb8aa3b2f2f7820 */ /* 0x000fe20000400000 */
[----:B------:R-:W-:Y:S08]  /*1920*/  MUFU.EX2 R56, R24 ;  /* 0x0000001800387308 */ /* 0x000ff00000000800 */
[----:B------:R-:W0:Y:S08]  /*1930*/  MUFU.EX2 R57, R25 ;  /* 0x0000001900397308 */ /* 0x000e300000000800 */
[----:B------:R-:W-:Y:S08]  /*1940*/  MUFU.EX2 R58, R26 ;  /* 0x0000001a003a7308 */ /* 0x000ff00000000800 */
[----:B------:R-:W1:Y:S08]  /*1950*/  MUFU.EX2 R59, R27 ;  /* 0x0000001b003b7308 */ /* 0x000e700000000800 */
[----:B------:R-:W-:Y:S08]  /*1960*/  MUFU.EX2 R64, R44 ;  /* 0x0000002c00407308 */ /* 0x000ff00000000800 */
[----:B------:R-:W2:Y:S08]  /*1970*/  MUFU.EX2 R65, R45 ;  /* 0x0000002d00417308 */ /* 0x000eb00000000800 */
[----:B------:R-:W-:Y:S08]  /*1980*/  MUFU.EX2 R66, R46 ;  /* 0x0000002e00427308 */ /* 0x000ff00000000800 */
[----:B------:R-:W3:Y:S01]  /*1990*/  MUFU.EX2 R67, R47 ;  /* 0x0000002f00437308 */ /* 0x000ee20000000800 */
[----:B0-----:R-:W-:-:S02]  /*19a0*/  FADD R24, R56, R57 ;  /* 0x0000003938187221 */ /* 0x001fc40000000000 */
[----:B-1----:R-:W-:Y:S02]  /*19b0*/  FADD R25, R58, R59 ;  /* 0x0000003b3a197221 */ /* 0x002fe40000000000 */
[----:B--2---:R-:W-:Y:S01]  /*19c0*/  FADD R26, R64, R65 ;  /* 0x00000041401a7221 */ /* 0x004fe20000000000 */
[----:B------:R-:W0:Y:S04]  /*19d0*/  SHFL.BFLY PT, R29, R24, 0x2, 0x1f ;  /* 0x0c401f00181d7f89 */ /* 0x000e2800000e0000 */
[----:B------:R-:W1:Y:S01]  /*19e0*/  SHFL.BFLY PT, R28, R25, 0x2, 0x1f ;  /* 0x0c401f00191c7f89 */ /* 0x000e6200000e0000 */
[----:B---3--:R-:W-:-:S03]  /*19f0*/  FADD R27, R66, R67 ;  /* 0x00000043421b7221 */ /* 0x008fc60000000000 */
[----:B------:R-:W2:Y:S04]  /*1a00*/  SHFL.BFLY PT, R31, R26, 0x2, 0x1f ;  /* 0x0c401f001a1f7f89 */ /* 0x000ea800000e0000 */
[----:B------:R-:W3:Y:S01]  /*1a10*/  SHFL.BFLY PT, R60, R27, 0x2, 0x1f ;  /* 0x0c401f001b3c7f89 */ /* 0x000ee200000e0000 */
[----:B0-----:R-:W-:Y:S02]  /*1a20*/  FADD R29, R24, R29 ;  /* 0x0000001d181d7221 */ /* 0x001fe40000000000 */
[----:B-1----:R-:W-:-:S03]  /*1a30*/  FADD R30, R25, R28 ;  /* 0x0000001c191e7221 */ /* 0x002fc60000000000 */
[----:B------:R-:W0:Y:S01]  /*1a40*/  SHFL.BFLY PT, R28, R29, 0x1, 0x1f ;  /* 0x0c201f001d1c7f89 */ /* 0x000e2200000e0000 */
[----:B--2---:R-:W-:Y:S02]  /*1a50*/  FADD R44, R26, R31 ;  /* 0x0000001f1a2c7221 */ /* 0x004fe40000000000 */
[----:B---3--:R-:W-:Y:S01]  /*1a60*/  FADD R60, R27, R60 ;  /* 0x0000003c1b3c7221 */ /* 0x008fe20000000000 */
[----:B------:R-:W1:Y:S04]  /*1a70*/  SHFL.BFLY PT, R31, R30, 0x1, 0x1f ;  /* 0x0c201f001e1f7f89 */ /* 0x000e6800000e0000 */
[----:B------:R-:W2:Y:S04]  /*1a80*/  SHFL.BFLY PT, R45, R44, 0x1, 0x1f ;  /* 0x0c201f002c2d7f89 */ /* 0x000ea800000e0000 */
[----:B------:R-:W3:Y:S01]  /*1a90*/  SHFL.BFLY PT, R47, R60, 0x1, 0x1f ;  /* 0x0c201f003c2f7f89 */ /* 0x000ee200000e0000 */
[----:B0-----:R-:W-:-:S03]  /*1aa0*/  FADD R25, R29, R28 ;  /* 0x0000001c1d197221 */ /* 0x001fc60000000000 */
[----:B------:R-:W-:Y:S01]  /*1ab0*/  BAR.SYNC.DEFER_BLOCKING 0x0 ;  /* 0x0000000000007b1d */ /* 0x000fe20000010000 */
[----:B-1----:R-:W-:Y:S02]  /*1ac0*/  FADD R61, R30, R31 ;  /* 0x0000001f1e3d7221 */ /* 0x002fe40000000000 */
[----:B--2---:R-:W-:Y:S02]  /*1ad0*/  FADD R63, R44, R45 ;  /* 0x0000002d2c3f7221 */ /* 0x004fe40000000000 */
[----:B---3--:R-:W-:Y:S01]  /*1ae0*/  FADD R47, R60, R47 ;  /* 0x0000002f3c2f7221 */ /* 0x008fe20000000000 */
[----:B------:R-:W-:Y:S04]  /*1af0*/  @P0 STS [R68+0x1000], R25 ;  /* 0x0010001944000388 */ /* 0x000fe80000000800 */
[----:B------:R-:W-:Y:S04]  /*1b00*/  @P0 STS [R68+0x1040], R61 ;  /* 0x0010403d44000388 */ /* 0x000fe80000000800 */
[----:B------:R-:W-:Y:S04]  /*1b10*/  @P0 STS [R68+0x1080], R63 ;  /* 0x0010803f44000388 */ /* 0x000fe80000000800 */
[----:B------:R-:W-:Y:S04]  /*1b20*/  @P0 STS [R68+0x10c0], R47 ;  /* 0x0010c02f44000388 */ /* 0x000fe80000000800 */
[----:B------:R-:W-:Y:S06]  /*1b30*/  BAR.SYNC.DEFER_BLOCKING 0x0 ;  /* 0x0000000000007b1d */ /* 0x000fec0000010000 */
[----:B------:R-:W0:Y:S04]  /*1b40*/  @!P3 LDS R21, [R83.X4+0x1000] ;  /* 0x001000005315b984 */ /* 0x000e280000004800 */
[----:B0-----:R-:W0:Y:S02]  /*1b50*/  SHFL.BFLY PT, R24, R21, 0x1, 0x1f ;  /* 0x0c201f0015187f89 */ /* 0x001e2400000e0000 */
[----:B0-----:R-:W-:-:S05]  /*1b60*/  FADD R46, R21, R24 ;  /* 0x00000018152e7221 */ /* 0x001fca0000000000 */
[----:B------:R0:W-:Y:S01]  /*1b70*/  @P1 STS [R83.X4+0x1000], R46 ;  /* 0x0010002e53001388 */ /* 0x0001e20000004800 */
[----:B------:R-:W-:-:S03]  /*1b80*/  IMAD.WIDE R44, R22, 0x2, R102 ;  /* 0x00000002162c7825 */ /* 0x000fc600078e0266 */
[----:B------:R-:W-:Y:S01]  /*1b90*/  BAR.SYNC.DEFER_BLOCKING 0x0 ;  /* 0x0000000000007b1d */ /* 0x000fe20000010000 */
[----:B------:R-:W-:-:S04]  /*1ba0*/  IMAD.WIDE R30, R22, 0x2, R100 ;  /* 0x00000002161e7825 */ /* 0x000fc800078e0264 */
[----:B------:R-:W-:-:S04]  /*1bb0*/  IMAD.WIDE R28, R22, 0x2, R98 ;  /* 0x00000002161c7825 */ /* 0x000fc800078e0262 */
[----:B------:R-:W-:-:S04]  /*1bc0*/  IMAD.WIDE R26, R22, 0x2, R96 ;  /* 0x00000002161a7825 */ /* 0x000fc800078e0260 */
[----:B------:R-:W-:-:S04]  /*1bd0*/  IMAD.WIDE R24, R22, 0x2, R94 ;  /* 0x0000000216187825 */ /* 0x000fc800078e025e */
[----:B------:R-:W-:-:S04]  /*1be0*/  IMAD.WIDE R62, R22, 0x2, R92 ;  /* 0x00000002163e7825 */ /* 0x000fc800078e025c */
[C---:B------:R-:W-:Y:S01]  /*1bf0*/  IMAD.WIDE R60, R22.reuse, 0x2, R90 ;  /* 0x00000002163c7825 */ /* 0x040fe200078e025a */
[----:B------:R-:W2:Y:S03]  /*1c00*/  LDG.E.U16 R44, [R44.64] ;  /* 0x000000042c2c7981 */ /* 0x000ea6000c1e1500 */
[----:B0-----:R-:W-:Y:S01]  /*1c10*/  IMAD.WIDE R46, R22, 0x2, R88 ;  /* 0x00000002162e7825 */ /* 0x001fe200078e0258 */
[----:B------:R-:W3:Y:S04]  /*1c20*/  LDG.E.U16 R30, [R30.64] ;  /* 0x000000041e1e7981 */ /* 0x000ee8000c1e1500 */
[----:B------:R-:W4:Y:S04]  /*1c30*/  LDG.E.U16 R28, [R28.64] ;  /* 0x000000041c1c7981 */ /* 0x000f28000c1e1500 */
[----:B------:R-:W5:Y:S04]  /*1c40*/  LDG.E.U16 R26, [R26.64] ;  /* 0x000000041a1a7981 */ /* 0x000f68000c1e1500 */
[----:B------:R-:W5:Y:S04]  /*1c50*/  LDG.E.U16 R24, [R24.64] ;  /* 0x0000000418187981 */ /* 0x000f68000c1e1500 */
[----:B------:R-:W5:Y:S04]  /*1c60*/  LDG.E.U16 R62, [R62.64] ;  /* 0x000000043e3e7981 */ /* 0x000f68000c1e1500 */
[----:B------:R-:W5:Y:S04]  /*1c70*/  LDG.E.U16 R120, [R60.64] ;  /* 0x000000043c787981 */ /* 0x000f68000c1e1500 */
[----:B------:R-:W5:Y:S01]  /*1c80*/  LDG.E.U16 R122, [R46.64] ;  /* 0x000000042e7a7981 */ /* 0x000f62000c1e1500 */
[----:B------:R-:W-:-:S02]  /*1c90*/  F2FP.PACK_AB R124, R57, R56 ;  /* 0x00000038397c723e */ /* 0x000fc400000000ff */
[----:B------:R-:W-:Y:S01]  /*1ca0*/  F2FP.PACK_AB R121, R59, R58 ;  /* 0x0000003a3b79723e */ /* 0x000fe200000000ff */
[----:B------:R-:W-:Y:S04]  /*1cb0*/  LDS R57, [R69+0x1040] ;  /* 0x0010400045397984 */ /* 0x000fe80000000800 */
[----:B------:R-:W-:Y:S04]  /*1cc0*/  LDS R58, [R69+0x1000] ;  /* 0x00100000453a7984 */ /* 0x000fe80000000800 */
[----:B------:R-:W-:Y:S04]  /*1cd0*/  LDS R56, [R69+0x1080] ;  /* 0x0010800045387984 */ /* 0x000fe80000000800 */
[----:B------:R-:W-:Y:S04]  /*1ce0*/  LDS R59, [R69+0x10c0] ;  /* 0x0010c000453b7984 */ /* 0x000fe80000000800 */
[----:B------:R-:W-:Y:S01]  /*1cf0*/  BAR.SYNC.DEFER_BLOCKING 0x0 ;  /* 0x0000000000007b1d */ /* 0x000fe20000010000 */
[----:B------:R-:W-:-:S02]  /*1d00*/  F2FP.PACK_AB R64, R65, R64 ;  /* 0x000000404140723e */ /* 0x000fc400000000ff */
[----:B------:R-:W-:Y:S02]  /*1d10*/  F2FP.PACK_AB R66, R67, R66 ;  /* 0x000000424342723e */ /* 0x000fe400000000ff */
[----:B------:R-:W-:-:S04]  /*1d20*/  IADD3 R9, R9, 0x10, RZ ;  /* 0x0000001009097810 */ /* 0x000fc80007ffe0ff */
[----:B------:R-:W-:Y:S01]  /*1d30*/  ISETP.GE.AND P4, PT, R9, c[0x0][0x1d0], PT ;  /* 0x0000740009007a0c */ /* 0x000fe20003f86270 */
[----:B--2---:R-:W-:Y:S04]  /*1d40*/  STS.U16 [R81+0x1000], R44 ;  /* 0x0010002c51007388 */ /* 0x004fe80000000400 */
[----:B---3--:R-:W-:Y:S04]  /*1d50*/  STS.U16 [R81+0x1100], R30 ;  /* 0x0011001e51007388 */ /* 0x008fe80000000400 */
[----:B----4-:R-:W-:Y:S04]  /*1d60*/  STS.U16 [R81+0x1200], R28 ;  /* 0x0012001c51007388 */ /* 0x010fe80000000400 */
[----:B-----5:R-:W-:Y:S04]  /*1d70*/  STS.U16 [R81+0x1300], R26 ;  /* 0x0013001a51007388 */ /* 0x020fe80000000400 */
[----:B------:R0:W-:Y:S04]  /*1d80*/  STS.U16 [R81+0x1400], R24 ;  /* 0x0014001851007388 */ /* 0x0001e80000000400 */
[----:B------:R1:W-:Y:S04]  /*1d90*/  STS.U16 [R81+0x1500], R62 ;  /* 0x0015003e51007388 */ /* 0x0003e80000000400 */
[----:B------:R-:W-:Y:S04]  /*1da0*/  STS.U16 [R81+0x1600], R120 ;  /* 0x0016007851007388 */ /* 0x000fe80000000400 */
[----:B------:R-:W-:Y:S04]  /*1db0*/  STS.U16 [R81+0x1700], R122 ;  /* 0x0017007a51007388 */ /* 0x000fe80000000400 */
[----:B------:R-:W-:Y:S04]  /*1dc0*/  STS [R23+0x1800], R124 ;  /* 0x0018007c17007388 */ /* 0x000fe80000000800 */
[----:B------:R-:W-:Y:S04]  /*1dd0*/  STS [R23+0x1900], R121 ;  /* 0x0019007917007388 */ /* 0x000fe80000000800 */
[----:B------:R-:W-:Y:S04]  /*1de0*/  STS [R23+0x1a00], R64 ;  /* 0x001a004017007388 */ /* 0x000fe80000000800 */
[----:B------:R-:W-:Y:S04]  /*1df0*/  STS [R23+0x1b00], R66 ;  /* 0x001b004217007388 */ /* 0x000fe80000000800 */
[----:B------:R-:W-:Y:S01]  /*1e00*/  BAR.SYNC.DEFER_BLOCKING 0x0 ;  /* 0x0000000000007b1d */ /* 0x000fe20000010000 */
[----:B0-----:R-:W-:-:S04]  /*1e10*/  FADD R24, -R52, R87 ;  /* 0x0000005734187221 */ /* 0x001fc80000000100 */
[----:B------:R-:W-:Y:S02]  /*1e20*/  FMUL R60, R24, 1.4426950216293334961 ;  /* 0x3fb8aa3b183c7820 */ /* 0x000fe40000400000 */
[----:B------:R-:W-:-:S04]  /*1e30*/  FADD R24, -R53, R86 ;  /* 0x0000005635187221 */ /* 0x000fc80000000100 */
[----:B------:R-:W-:Y:S02]  /*1e40*/  FMUL R61, R24, 1.4426950216293334961 ;  /* 0x3fb8aa3b183d7820 */ /* 0x000fe40000400000 */
[----:B-1----:R-:W-:-:S04]  /*1e50*/  FADD R62, -R54, R85 ;  /* 0x00000055363e7221 */ /* 0x002fc80000000100 */
[----:B------:R-:W-:Y:S01]  /*1e60*/  FMUL R63, R62, 1.4426950216293334961 ;  /* 0x3fb8aa3b3e3f7820 */ /* 0x000fe20000400000 */
[----:B------:R-:W-:Y:S04]  /*1e70*/  LDSM.16.M88.4 R28, [R13+0x1000] ;  /* 0x001000000d1c783b */ /* 0x000fe80000000200 */
[----:B------:R-:W0:Y:S04]  /*1e80*/  LDSM.16.M88.4 R24, [R15+0x1a00] ;  /* 0x001a00000f18783b */ /* 0x000e280000000200 */
[----:B------:R-:W1:Y:S01]  /*1e90*/  LDSM.16.M88.4 R44, [R15+0x1800] ;  /* 0x001800000f2c783b */ /* 0x000e620000000200 */
[----:B------:R-:W-:-:S04]  /*1ea0*/  FADD R62, -R55, R84 ;  /* 0x00000054373e7221 */ /* 0x000fc80000000100 */
[----:B------:R-:W-:Y:S01]  /*1eb0*/  FMUL R62, R62, 1.4426950216293334961 ;  /* 0x3fb8aa3b3e3e7820 */ /* 0x000fe20000400000 */
[----:B------:R-:W2:Y:S08]  /*1ec0*/  MUFU.EX2 R63, R63 ;  /* 0x0000003f003f7308 */ /* 0x000eb00000000800 */
[----:B------:R-:W3:Y:S08]  /*1ed0*/  MUFU.EX2 R62, R62 ;  /* 0x0000003e003e7308 */ /* 0x000ef00000000800 */
[----:B------:R-:W4:Y:S08]  /*1ee0*/  MUFU.EX2 R60, R60 ;  /* 0x0000003c003c7308 */ /* 0x000f300000000800 */
[----:B------:R-:W5:Y:S01]  /*1ef0*/  MUFU.EX2 R61, R61 ;  /* 0x0000003d003d7308 */ /* 0x000f620000000800 */
[----:B--2---:R-:W-:-:S02]  /*1f00*/  FMUL R36, R63, R36 ;  /* 0x000000243f247220 */ /* 0x004fc40000400000 */
[C---:B------:R-:W-:Y:S02]  /*1f10*/  FMUL R37, R63.reuse, R37 ;  /* 0x000000253f257220 */ /* 0x040fe40000400000 */
[C---:B---3--:R-:W-:Y:S02]  /*1f20*/  FMUL R38, R62.reuse, R38 ;  /* 0x000000263e267220 */ /* 0x048fe40000400000 */
[C---:B------:R-:W-:Y:S02]  /*1f30*/  FMUL R39, R62.reuse, R39 ;  /* 0x000000273e277220 */ /* 0x040fe40000400000 */
[C---:B------:R-:W-:Y:S02]  /*1f40*/  FMUL R40, R63.reuse, R40 ;  /* 0x000000283f287220 */ /* 0x040fe40000400000 */
[----:B------:R-:W-:Y:S02]  /*1f50*/  FMUL R41, R63, R41 ;  /* 0x000000293f297220 */ /* 0x000fe40000400000 */
[----:B------:R-:W-:-:S02]  /*1f60*/  FMUL R42, R62, R42 ;  /* 0x0000002a3e2a7220 */ /* 0x000fc40000400000 */
[----:B------:R-:W-:Y:S02]  /*1f70*/  FMUL R43, R62, R43 ;  /* 0x0000002b3e2b7220 */ /* 0x000fe40000400000 */
[C---:B----4-:R-:W-:Y:S02]  /*1f80*/  FMUL R32, R60.reuse, R32 ;  /* 0x000000203c207220 */ /* 0x050fe40000400000 */
[C---:B------:R-:W-:Y:S02]  /*1f90*/  FMUL R33, R60.reuse, R33 ;  /* 0x000000213c217220 */ /* 0x040fe40000400000 */
[C---:B-----5:R-:W-:Y:S02]  /*1fa0*/  FMUL R34, R61.reuse, R34 ;  /* 0x000000223d227220 */ /* 0x060fe40000400000 */
[----:B------:R-:W-:Y:S02]  /*1fb0*/  FMUL R35, R61, R35 ;  /* 0x000000233d237220 */ /* 0x000fe40000400000 */
[----:B------:R-:W-:-:S02]  /*1fc0*/  FMUL R48, R60, R48 ;  /* 0x000000303c307220 */ /* 0x000fc40000400000 */
[C---:B------:R-:W-:Y:S02]  /*1fd0*/  FMUL R49, R60.reuse, R49 ;  /* 0x000000313c317220 */ /* 0x040fe40000400000 */
[C---:B------:R-:W-:Y:S02]  /*1fe0*/  FMUL R50, R61.reuse, R50 ;  /* 0x000000323d327220 */ /* 0x040fe40000400000 */
[----:B------:R-:W-:Y:S01]  /*1ff0*/  FMUL R51, R61, R51 ;  /* 0x000000333d337220 */ /* 0x000fe20000400000 */
[----:B0-----:R-:W-:Y:S01]  /*2000*/  HMMA.16816.F32 R36, R24, R28, R36 ;  /* 0x0000001c1824723c */ /* 0x001fe20000001824 */
[----:B------:R-:W-:Y:S01]  /*2010*/  FFMA R79, R60, R79, R58 ;  /* 0x0000004f3c4f7223 */ /* 0x000fe2000000003a */
[----:B------:R-:W-:-:S06]  /*2020*/  MOV R86, R53 ;  /* 0x0000003500567202 */ /* 0x000fcc0000000f00 */
[----:B------:R-:W-:Y:S01]  /*2030*/  HMMA.16816.F32 R40, R24, R30, R40 ;  /* 0x0000001e1828723c */ /* 0x000fe20000001828 */
[----:B------:R-:W-:Y:S01]  /*2040*/  FFMA R78, R61, R78, R57 ;  /* 0x0000004e3d4e7223 */ /* 0x000fe20000000039 */
[----:B------:R-:W-:-:S05]  /*2050*/  MOV R84, R55 ;  /* 0x0000003700547202 */ /* 0x000fca0000000f00 */
[----:B------:R-:W-:Y:S01]  /*2060*/  MOV R24, 0x10 ;  /* 0x0000001000187802 */ /* 0x000fe20000000f00 */
[----:B-1----:R-:W-:Y:S01]  /*2070*/  HMMA.16816.F32 R32, R44, R28, R32 ;  /* 0x0000001c2c20723c */ /* 0x002fe20000001820 */
[----:B------:R-:W-:Y:S02]  /*2080*/  FFMA R77, R63, R77, R56 ;  /* 0x0000004d3f4d7223 */ /* 0x000fe40000000038 */
[----:B------:R-:W-:Y:S02]  /*2090*/  FFMA R76, R62, R76, R59 ;  /* 0x0000004c3e4c7223 */ /* 0x000fe4000000003b */
[----:B------:R-:W-:-:S03]  /*20a0*/  IMAD R22, R24, c[0x0][0x1b4], R22 ;  /* 0x00006d0018167a24 */ /* 0x000fc600078e0216 */
[----:B------:R-:W-:Y:S01]  /*20b0*/  HMMA.16816.F32 R48, R44, R30, R48 ;  /* 0x0000001e2c30723c */ /* 0x000fe20000001830 */
[----:B------:R-:W-:Y:S02]  /*20c0*/  IMAD R17, R24, c[0x0][0x1a4], R17 ;  /* 0x0000690018117a24 */ /* 0x000fe400078e0211 */
[----:B------:R-:W-:Y:S02]  /*20d0*/  IMAD.MOV.U32 R87, RZ, RZ, R52 ;  /* 0x000000ffff577224 */ /* 0x000fe400078e0034 */
[----:B------:R-:W-:Y:S01]  /*20e0*/  IMAD.MOV.U32 R85, RZ, RZ, R54 ;  /* 0x000000ffff557224 */ /* 0x000fe200078e0036 */
[----:B------:R-:W-:Y:S05]  /*20f0*/  @!P4 BRA `(.L_x_1) ;  /* 0xfffff1400000c947 */ /* 0x000fea000383ffff */
.L_x_0:
[----:B------:R-:W-:-:S11]  /*2100*/  NOP ;  /* 0x0000000000007918 */ /* 0x000fd60000000000 */
[C---:B------:R-:W-:Y:S01]  /*2110*/  IMAD R30, R7.reuse, 0x4, R20 ;  /* 0x00000004071e7824 */ /* 0x040fe200078e0214 */
[-C--:B------:R-:W-:Y:S01]  /*2120*/  LEA R24, P1, R10, R2.reuse, 0x1 ;  /* 0x000000020a187211 */ /* 0x080fe200078208ff */
[----:B------:R-:W-:Y:S01]  /*2130*/  IMAD.MOV.U32 R73, RZ, RZ, R48 ;  /* 0x000000ffff497224 */ /* 0x000fe200078e0030 */
[----:B------:R-:W-:Y:S01]  /*2140*/  LEA R26, P0, R8, R2, 0x1 ;  /* 0x00000002081a7211 */ /* 0x000fe200078008ff */
[----:B------:R-:W-:Y:S01]  /*2150*/  IMAD.MOV.U32 R72, RZ, RZ, R50 ;  /* 0x000000ffff487224 */ /* 0x000fe200078e0032 */
[C---:B------:R-:W-:Y:S01]  /*2160*/  LEA R44, R7.reuse, R30, 0x2 ;  /* 0x0000001e072c7211 */ /* 0x040fe200078e10ff */
[----:B------:R-:W-:Y:S01]  /*2170*/  IMAD.MOV.U32 R65, RZ, RZ, R38 ;  /* 0x000000ffff417224 */ /* 0x000fe200078e0026 */
[-C--:B------:R-:W-:Y:S01]  /*2180*/  LEA.HI.X.SX32 R25, R10, R5.reuse, 0x1, P1 ;  /* 0x000000050a197211 */ /* 0x080fe200008f0eff */
[----:B------:R-:W-:Y:S01]  /*2190*/  IMAD.MOV.U32 R80, RZ, RZ, R34 ;  /* 0x000000ffff507224 */ /* 0x000fe200078e0022 */
[----:B------:R-:W-:Y:S01]  /*21a0*/  LEA R22, P3, R12, R2, 0x1 ;  /* 0x000000020c167211 */ /* 0x000fe200078608ff */
[C---:B------:R-:W-:Y:S01]  /*21b0*/  IMAD R10, R7.reuse, 0x4, R44 ;  /* 0x00000004070a7824 */ /* 0x040fe200078e022c */
[-C--:B------:R-:W-:Y:S01]  /*21c0*/  LEA.HI.X.SX32 R27, R8, R5.reuse, 0x1, P0 ;  /* 0x00000005081b7211 */ /* 0x080fe200000f0eff */
[----:B------:R-:W-:Y:S01]  /*21d0*/  IMAD.MOV.U32 R69, RZ, RZ, R36 ;  /* 0x000000ffff457224 */ /* 0x000fe200078e0024 */
[----:B------:R-:W-:Y:S01]  /*21e0*/  LEA.HI.X.SX32 R23, R12, R5, 0x1, P3 ;  /* 0x000000050c177211 */ /* 0x000fe200018f0eff */
[----:B------:R-:W-:Y:S01]  /*21f0*/  BAR.SYNC.DEFER_BLOCKING 0x0 ;  /* 0x0000000000007b1d */ /* 0x000fe20000010000 */
[----:B------:R-:W-:-:S02]  /*2200*/  LEA R46, R7, R10, 0x2 ;  /* 0x0000000a072e7211 */ /* 0x000fc400078e10ff */
[-C--:B------:R-:W-:Y:S02]  /*2210*/  LEA R28, P0, R14, R2.reuse, 0x1 ;  /* 0x000000020e1c7211 */ /* 0x080fe400078008ff */
[-C--:B------:R-:W-:Y:S01]  /*2220*/  LEA R12, P1, R16, R2.reuse, 0x1 ;  /* 0x00000002100c7211 */ /* 0x080fe200078208ff */
[C---:B------:R-:W-:Y:S01]  /*2230*/  IMAD R56, R7.reuse, 0x4, R46 ;  /* 0x0000000407387824 */ /* 0x040fe200078e022e */
[----:B------:R-:W-:Y:S02]  /*2240*/  LEA R8, P3, R18, R2, 0x1 ;  /* 0x0000000212087211 */ /* 0x000fe400078608ff */
[-C--:B------:R-:W-:Y:S02]  /*2250*/  LEA.HI.X.SX32 R29, R14, R5.reuse, 0x1, P0 ;  /* 0x000000050e1d7211 */ /* 0x080fe400000f0eff */
[----:B------:R-:W-:Y:S02]  /*2260*/  LEA R62, R7, R56, 0x2 ;  /* 0x00000038073e7211 */ /* 0x000fe400078e10ff */
[----:B------:R-:W-:-:S02]  /*2270*/  LEA.HI.X.SX32 R13, R16, R5, 0x1, P1 ;  /* 0x00000005100d7211 */ /* 0x000fc400008f0eff */
[-C--:B------:R-:W-:Y:S01]  /*2280*/  LEA.HI.X.SX32 R9, R18, R5.reuse, 0x1, P3 ;  /* 0x0000000512097211 */ /* 0x080fe200018f0eff */
[C---:B------:R-:W-:Y:S01]  /*2290*/  IMAD R64, R7.reuse, 0x4, R62 ;  /* 0x0000000407407824 */ /* 0x040fe200078e023e */
[-C--:B------:R-:W-:Y:S02]  /*22a0*/  LEA R18, P0, R20, R2.reuse, 0x1 ;  /* 0x0000000214127211 */ /* 0x080fe400078008ff */
[----:B------:R-:W-:Y:S02]  /*22b0*/  LEA R16, P1, R30, R2, 0x1 ;  /* 0x000000021e107211 */ /* 0x000fe400078208ff */
[C---:B------:R-:W-:Y:S02]  /*22c0*/  LEA R66, R7.reuse, R64, 0x2 ;  /* 0x0000004007427211 */ /* 0x040fe400078e10ff */
[----:B------:R-:W-:Y:S02]  /*22d0*/  LEA R14, P3, R44, R2, 0x1 ;  /* 0x000000022c0e7211 */ /* 0x000fe400078608ff */
[-C--:B------:R-:W-:Y:S01]  /*22e0*/  LEA.HI.X.SX32 R19, R20, R5.reuse, 0x1, P0 ;  /* 0x0000000514137211 */ /* 0x080fe200000f0eff */
[----:B------:R-:W-:Y:S01]  /*22f0*/  IMAD R7, R7, 0x4, R66 ;  /* 0x0000000407077824 */ /* 0x000fe200078e0242 */
[----:B------:R-:W-:-:S02]  /*2300*/  LEA.HI.X.SX32 R17, R30, R5, 0x1, P1 ;  /* 0x000000051e117211 */ /* 0x000fc400008f0eff */
[----:B------:R-:W-:Y:S02]  /*2310*/  LEA.HI.X.SX32 R15, R44, R5, 0x1, P3 ;  /* 0x000000052c0f7211 */ /* 0x000fe400018f0eff */
[-C--:B------:R-:W-:Y:S02]  /*2320*/  LEA R44, P0, R10, R2.reuse, 0x1 ;  /* 0x000000020a2c7211 */ /* 0x080fe400078008ff */
[-C--:B------:R-:W-:Y:S02]  /*2330*/  LEA R30, P1, R46, R2.reuse, 0x1 ;  /* 0x000000022e1e7211 */ /* 0x080fe400078208ff */
[-C--:B------:R-:W-:Y:S02]  /*2340*/  LEA R20, P3, R56, R2.reuse, 0x1 ;  /* 0x0000000238147211 */ /* 0x080fe400078608ff */
[----:B------:R-:W-:Y:S01]  /*2350*/  MOV R81, R79 ;  /* 0x0000004f00517202 */ /* 0x000fe20000000f00 */
[----:B------:R-:W-:Y:S01]  /*2360*/  IMAD.MOV.U32 R79, RZ, RZ, R32 ;  /* 0x000000ffff4f7224 */ /* 0x000fe200078e0020 */
[----:B------:R-:W-:-:S02]  /*2370*/  LEA R60, P4, R7, R2, 0x1 ;  /* 0x00000002073c7211 */ /* 0x000fc400078808ff */
[-C--:B------:R-:W-:Y:S02]  /*2380*/  LEA.HI.X.SX32 R45, R10, R5.reuse, 0x1, P0 ;  /* 0x000000050a2d7211 */ /* 0x080fe400000f0eff */
[-C--:B------:R-:W-:Y:S02]  /*2390*/  LEA.HI.X.SX32 R31, R46, R5.reuse, 0x1, P1 ;  /* 0x000000052e1f7211 */ /* 0x080fe400008f0eff */
[-C--:B------:R-:W-:Y:S02]  /*23a0*/  LEA.HI.X.SX32 R21, R56, R5.reuse, 0x1, P3 ;  /* 0x0000000538157211 */ /* 0x080fe400018f0eff */
[-C--:B------:R-:W-:Y:S02]  /*23b0*/  LEA R58, P0, R62, R2.reuse, 0x1 ;  /* 0x000000023e3a7211 */ /* 0x080fe400078008ff */
[-C--:B------:R-:W-:Y:S02]  /*23c0*/  LEA R56, P1, R64, R2.reuse, 0x1 ;  /* 0x0000000240387211 */ /* 0x080fe400078208ff */
[----:B------:R-:W-:Y:S01]  /*23d0*/  LEA R46, P3, R66, R2, 0x1 ;  /* 0x00000002422e7211 */ /* 0x000fe200078608ff */
[----:B------:R-:W-:Y:S01]  /*23e0*/  FMUL R2, R81, 8388608 ;  /* 0x4b00000051027820 */ /* 0x000fe20000400000 */
[----:B------:R-:W-:-:S02]  /*23f0*/  LEA.HI.X.SX32 R61, R7, R5, 0x1, P4 ;  /* 0x00000005073d7211 */ /* 0x000fc400020f0eff */
[----:B------:R-:W-:Y:S02]  /*2400*/  FSETP.GEU.AND P4, PT, R81, 1.175494350822287508e-38, PT ;  /* 0x008000005100780b */ /* 0x000fe40003f8e000 */
[----:B------:R-:W-:Y:S02]  /*2410*/  LEA.HI.X.SX32 R59, R62, R5, 0x1, P0 ;  /* 0x000000053e3b7211 */ /* 0x000fe400000f0eff */
[----:B------:R-:W-:Y:S02]  /*2420*/  FSEL R2, R2, R81, !P4 ;  /* 0x0000005102027208 */ /* 0x000fe40006000000 */
[-C--:B------:R-:W-:Y:S02]  /*2430*/  LEA.HI.X.SX32 R57, R64, R5.reuse, 0x1, P1 ;  /* 0x0000000540397211 */ /* 0x080fe400008f0eff */
[----:B------:R-:W-:Y:S02]  /*2440*/  IADD3 R7, R2, -0x3f3504f3, RZ ;  /* 0xc0cafb0d02077810 */ /* 0x000fe40007ffe0ff */
[----:B------:R-:W-:Y:S01]  /*2450*/  LEA.HI.X.SX32 R47, R66, R5, 0x1, P3 ;  /* 0x00000005422f7211 */ /* 0x000fe200018f0eff */
[C---:B------:R-:W-:Y:S01]  /*2460*/  FMUL R5, R78.reuse, 8388608 ;  /* 0x4b0000004e057820 */ /* 0x040fe20000400000 */
[----:B------:R-:W-:-:S02]  /*2470*/  FSETP.GEU.AND P0, PT, R78, 1.175494350822287508e-38, PT ;  /* 0x008000004e00780b */ /* 0x000fc40003f0e000 */
[----:B------:R-:W-:Y:S01]  /*2480*/  LOP3.LUT R63, R7, 0xff800000, RZ, 0xc0, !PT ;  /* 0xff800000073f7812 */ /* 0x000fe200078ec0ff */
[C---:B------:R-:W-:Y:S01]  /*2490*/  FMUL R7, R77.reuse, 8388608 ;  /* 0x4b0000004d077820 */ /* 0x040fe20000400000 */
[----:B------:R-:W-:Y:S02]  /*24a0*/  FSETP.GEU.AND P1, PT, R77, 1.175494350822287508e-38, PT ;  /* 0x008000004d00780b */ /* 0x000fe40003f2e000 */
[----:B------:R-:W-:Y:S02]  /*24b0*/  MOV R75, R33 ;  /* 0x00000021004b7202 */ /* 0x000fe40000000f00 */
[----:B------:R-:W-:Y:S01]  /*24c0*/  FSEL R5, R5, R78, !P0 ;  /* 0x0000004e05057208 */ /* 0x000fe20004000000 */
[----:B------:R0:W1:Y:S01]  /*24d0*/  I2F R33, R63 ;  /* 0x0000003f00217306 */ /* 0x0000620000201400 */
[----:B------:R-:W-:Y:S02]  /*24e0*/  FSEL R7, R7, R77, !P1 ;  /* 0x0000004d07077208 */ /* 0x000fe40004800000 */
[----:B------:R-:W-:-:S02]  /*24f0*/  FSETP.GT.AND P5, PT, |R76|, 8.50705917302346158658e+37, PT ;  /* 0x7e8000004c00780b */ /* 0x000fc40003fa4200 */
[----:B------:R-:W-:Y:S02]  /*2500*/  IADD3 R10, R5, -0x3f3504f3, RZ ;  /* 0xc0cafb0d050a7810 */ /* 0x000fe40007ffe0ff */
[----:B------:R-:W-:Y:S02]  /*2510*/  IADD3 R32, R7, -0x3f3504f3, RZ ;  /* 0xc0cafb0d07207810 */ /* 0x000fe40007ffe0ff */
[----:B------:R-:W-:Y:S01]  /*2520*/  LOP3.LUT R48, R10, 0xff800000, RZ, 0xc0, !PT ;  /* 0xff8000000a307812 */ /* 0x000fe200078ec0ff */
[C---:B------:R-:W-:Y:S01]  /*2530*/  FMUL R10, R76.reuse, 8388608 ;  /* 0x4b0000004c0a7820 */ /* 0x040fe20000400000 */
[----:B------:R-:W-:Y:S01]  /*2540*/  FSETP.GEU.AND P3, PT, R76, 1.175494350822287508e-38, PT ;  /* 0x008000004c00780b */ /* 0x000fe20003f6e000 */
[----:B0-----:R-:W-:Y:S01]  /*2550*/  IMAD.IADD R63, R2, 0x1, -R63 ;  /* 0x00000001023f7824 */ /* 0x001fe200078e0a3f */
[----:B------:R-:W-:Y:S01]  /*2560*/  MOV R68, R51 ;  /* 0x0000003300447202 */ /* 0x000fe20000000f00 */
[----:B------:R0:W2:Y:S01]  /*2570*/  I2F R34, R48 ;  /* 0x0000003000227306 */ /* 0x0000a20000201400 */
[----:B------:R-:W-:Y:S01]  /*2580*/  LOP3.LUT R50, R32, 0xff800000, RZ, 0xc0, !PT ;  /* 0xff80000020327812 */ /* 0x000fe200078ec0ff */
[----:B------:R-:W-:Y:S01]  /*2590*/  @P5 FMUL R43, R43, 0.25 ;  /* 0x3e8000002b2b5820 */ /* 0x000fe20000400000 */
[----:B------:R-:W-:Y:S01]  /*25a0*/  MOV R51, R39 ;  /* 0x0000002700337202 */ /* 0x000fe20000000f00 */
[----:B------:R-:W-:Y:S01]  /*25b0*/  @P5 FMUL R42, R42, 0.25 ;  /* 0x3e8000002a2a5820 */ /* 0x000fe20000400000 */
[----:B------:R-:W-:Y:S01]  /*25c0*/  FSEL R32, RZ, -23, P4 ;  /* 0xc1b80000ff207808 */ /* 0x000fe20002000000 */
[----:B------:R-:W-:Y:S01]  /*25d0*/  @P5 FMUL R65, R65, 0.25 ;  /* 0x3e80000041415820 */ /* 0x000fe20000400000 */
[----:B------:R-:W-:Y:S01]  /*25e0*/  FSEL R10, R10, R76, !P3 ;  /* 0x0000004c0a0a7208 */ /* 0x000fe20005800000 */
[----:B------:R-:W-:Y:S01]  /*25f0*/  @P5 FMUL R51, R51, 0.25 ;  /* 0x3e80000033335820 */ /* 0x000fe20000400000 */
[C---:B------:R-:W-:Y:S01]  /*2600*/  FSETP.GEU.AND P4, PT, |R76|.reuse, 1.175494350822287508e-38, PT ;  /* 0x008000004c00780b */ /* 0x040fe20003f8e200 */
[----:B------:R-:W-:Y:S01]  /*2610*/  @P5 FMUL R76, R76, 0.25 ;  /* 0x3e8000004c4c5820 */ /* 0x000fe20000400000 */
[----:B------:R-:W-:Y:S01]  /*2620*/  MOV R74, R35 ;  /* 0x00000023004a7202 */ /* 0x000fe20000000f00 */
[----:B-1----:R-:W-:Y:S01]  /*2630*/  FFMA.FTZ R32, R33, 1.1920928955078125e-07, R32 ;  /* 0x3400000021207823 */ /* 0x002fe20000010020 */
[----:B------:R-:W-:Y:S01]  /*2640*/  FSETP.GT.AND P5, PT, |R81|, 8.50705917302346158658e+37, PT ;  /* 0x7e8000005100780b */ /* 0x000fe20003fa4200 */
[----:B------:R-:W1:Y:S01]  /*2650*/  I2F R36, R50 ;  /* 0x0000003200247306 */ /* 0x000e620000201400 */
[----:B------:R-:W-:Y:S01]  /*2660*/  IADD3 R35, R10, -0x3f3504f3, RZ ;  /* 0xc0cafb0d0a237810 */ /* 0x000fe20007ffe0ff */
[----:B------:R-:W-:Y:S01]  /*2670*/  FADD R63, R63, -1 ;  /* 0xbf8000003f3f7421 */ /* 0x000fe20000000000 */
[----:B------:R-:W-:-:S02]  /*2680*/  FSEL R33, RZ, -23, P0 ;  /* 0xc1b80000ff217808 */ /* 0x000fc40000000000 */
[----:B------:R-:W-:Y:S02]  /*2690*/  FSETP.GT.AND P0, PT, |R77|, 8.50705917302346158658e+37, PT ;  /* 0x7e8000004d00780b */ /* 0x000fe40003f04200 */
[----:B------:R-:W-:Y:S01]  /*26a0*/  FSEL R38, RZ, -23, P3 ;  /* 0xc1b80000ff267808 */ /* 0x000fe20001800000 */
[----:B------:R-:W-:Y:S01]  /*26b0*/  @!P4 FMUL R76, R76, 16777216 ;  /* 0x4b8000004c4cc820 */ /* 0x000fe20000400000 */
[----:B------:R-:W-:Y:S01]  /*26c0*/  MOV R67, R37 ;  /* 0x0000002500437202 */ /* 0x000fe20000000f00 */
[----:B------:R-:W-:Y:S01]  /*26d0*/  @!P4 FMUL R43, R43, 16777216 ;  /* 0x4b8000002b2bc820 */ /* 0x000fe20000400000 */
[C---:B------:R-:W-:Y:S01]  /*26e0*/  FSETP.GEU.AND P3, PT, |R81|.reuse, 1.175494350822287508e-38, PT ;  /* 0x008000005100780b */ /* 0x040fe20003f6e200 */
[----:B------:R-:W-:Y:S01]  /*26f0*/  @P5 FMUL R81, R81, 0.25 ;  /* 0x3e80000051515820 */ /* 0x000fe20000400000 */
[----:B------:R-:W-:Y:S01]  /*2700*/  LOP3.LUT R37, R35, 0xff800000, RZ, 0xc0, !PT ;  /* 0xff80000023257812 */ /* 0x000fe200078ec0ff */
[----:B------:R-:W-:Y:S01]  /*2710*/  @!P4 FMUL R42, R42, 16777216 ;  /* 0x4b8000002a2ac820 */ /* 0x000fe20000400000 */
[----:B------:R-:W-:Y:S01]  /*2720*/  FSEL R35, RZ, -23, P1 ;  /* 0xc1b80000ff237808 */ /* 0x000fe20000800000 */
[----:B------:R-:W-:Y:S01]  /*2730*/  @!P4 FMUL R51, R51, 16777216 ;  /* 0x4b8000003333c820 */ /* 0x000fe20000400000 */
[C---:B------:R-:W-:Y:S01]  /*2740*/  FSETP.GEU.AND P1, PT, |R77|.reuse, 1.175494350822287508e-38, PT ;  /* 0x008000004d00780b */ /* 0x040fe20003f2e200 */
[----:B------:R-:W-:Y:S01]  /*2750*/  @P0 FMUL R77, R77, 0.25 ;  /* 0x3e8000004d4d0820 */ /* 0x000fe20000400000 */
[----:B------:R-:W-:Y:S01]  /*2760*/  MOV R71, R49 ;  /* 0x0000003100477202 */ /* 0x000fe20000000f00 */
[----:B------:R-:W-:Y:S01]  /*2770*/  IMAD.MOV.U32 R49, RZ, RZ, R40 ;  /* 0x000000ffff317224 */ /* 0x000fe200078e0028 */
[----:B------:R3:W4:Y:S01]  /*2780*/  I2F R39, R37 ;  /* 0x0000002500277306 */ /* 0x0007220000201400 */
[----:B------:R-:W-:Y:S01]  /*2790*/  @P0 FMUL R41, R41, 0.25 ;  /* 0x3e80000029290820 */ /* 0x000fe20000400000 */
[----:B0-----:R-:W-:Y:S01]  /*27a0*/  IADD3 R48, R5, -R48, RZ ;  /* 0x8000003005307210 */ /* 0x001fe20007ffe0ff */
[----:B------:R-:W-:Y:S01]  /*27b0*/  @P0 FMUL R49, R49, 0.25 ;  /* 0x3e80000031310820 */ /* 0x000fe20000400000 */
[----:B------:R-:W-:Y:S01]  /*27c0*/  LOP3.LUT R3, R3, 0x70, RZ, 0xc0, !PT ;  /* 0x0000007003037812 */ /* 0x000fe200078ec0ff */
[----:B------:R-:W-:-:S02]  /*27d0*/  @P0 FMUL R67, R67, 0.25 ;  /* 0x3e80000043430820 */ /* 0x000fc40000400000 */
[----:B------:R-:W-:Y:S01]  /*27e0*/  @P0 FMUL R69, R69, 0.25 ;  /* 0x3e80000045450820 */ /* 0x000fe20000400000 */
[C---:B------:R-:W-:Y:S01]  /*27f0*/  FSETP.GT.AND P0, PT, |R78|.reuse, 8.50705917302346158658e+37, PT ;  /* 0x7e8000004e00780b */ /* 0x040fe20003f04200 */
[----:B------:R-:W-:Y:S01]  /*2800*/  @!P3 FMUL R81, R81, 16777216 ;  /* 0x4b8000005151b820 */ /* 0x000fe20000400000 */
[----:B------:R-:W0:Y:S01]  /*2810*/  MUFU.RCP R40, R76 ;  /* 0x0000004c00287308 */ /* 0x000e220000001000 */
[----:B------:R-:W-:Y:S01]  /*2820*/  @!P4 FMUL R65, R65, 16777216 ;  /* 0x4b8000004141c820 */ /* 0x000fe20000400000 */
[----:B------:R-:W-:Y:S01]  /*2830*/  FSETP.GEU.AND P4, PT, |R78|, 1.175494350822287508e-38, PT ;  /* 0x008000004e00780b */ /* 0x000fe20003f8e200 */
[----:B------:R-:W-:Y:S01]  /*2840*/  @!P1 FMUL R77, R77, 16777216 ;  /* 0x4b8000004d4d9820 */ /* 0x000fe20000400000 */
[----:B---3--:R-:W-:Y:S01]  /*2850*/  IADD3 R37, R10, -R37, RZ ;  /* 0x800000250a257210 */ /* 0x008fe20007ffe0ff */
[----:B--2---:R-:W-:Y:S02]  /*2860*/  FFMA.FTZ R33, R34, 1.1920928955078125e-07, R33 ;  /* 0x3400000022217823 */ /* 0x004fe40000010021 */
[----:B-1----:R-:W-:Y:S01]  /*2870*/  FFMA.FTZ R34, R36, 1.1920928955078125e-07, R35 ;  /* 0x3400000024227823 */ /* 0x002fe20000010023 */
[----:B------:R-:W1:Y:S01]  /*2880*/  MUFU.RCP R64, R81 ;  /* 0x0000005100407308 */ /* 0x000e620000001000 */
[----:B------:R-:W-:-:S02]  /*2890*/  @P5 FMUL R71, R71, 0.25 ;  /* 0x3e80000047475820 */ /* 0x000fc40000400000 */
[----:B------:R-:W-:Y:S02]  /*28a0*/  @P0 FMUL R78, R78, 0.25 ;  /* 0x3e8000004e4e0820 */ /* 0x000fe40000400000 */
[----:B------:R-:W-:Y:S02]  /*28b0*/  @!P3 FMUL R71, R71, 16777216 ;  /* 0x4b8000004747b820 */ /* 0x000fe40000400000 */
[----:B------:R-:W-:Y:S01]  /*28c0*/  @!P4 FMUL R78, R78, 16777216 ;  /* 0x4b8000004e4ec820 */ /* 0x000fe20000400000 */
[----:B------:R-:W2:Y:S01]  /*28d0*/  MUFU.RCP R36, R77 ;  /* 0x0000004d00247308 */ /* 0x000ea20000001000 */
[----:B----4-:R-:W-:Y:S02]  /*28e0*/  FFMA.FTZ R35, R39, 1.1920928955078125e-07, R38 ;  /* 0x3400000027237823 */ /* 0x010fe40000010026 */
[C---:B0-----:R-:W-:Y:S02]  /*28f0*/  FMUL R38, R40.reuse, R43 ;  /* 0x0000002b28267220 */ /* 0x041fe40000400000 */
[----:B------:R-:W-:-:S02]  /*2900*/  FMUL R43, R40, R51 ;  /* 0x00000033282b7220 */ /* 0x000fc40000400000 */
[----:B------:R-:W-:Y:S01]  /*2910*/  @!P1 FMUL R41, R41, 16777216 ;  /* 0x4b80000029299820 */ /* 0x000fe20000400000 */
[----:B------:R-:W0:Y:S01]  /*2920*/  MUFU.RCP R51, R78 ;  /* 0x0000004e00337308 */ /* 0x000e220000001000 */
[----:B------:R-:W-:Y:S01]  /*2930*/  @!P1 FMUL R49, R49, 16777216 ;  /* 0x4b80000031319820 */ /* 0x000fe20000400000 */
[----:B------:R-:W-:Y:S01]  /*2940*/  F2FP.PACK_AB R38, R38, R43 ;  /* 0x0000002b2626723e */ /* 0x000fe200000000ff */
[----:B-1----:R-:W-:Y:S01]  /*2950*/  FMUL R66, R64, R71 ;  /* 0x0000004740427220 */ /* 0x002fe20000400000 */
[----:B------:R-:W-:Y:S01]  /*2960*/  MOV R71, 0x3dc6b27f ;  /* 0x3dc6b27f00477802 */ /* 0x000fe20000000f00 */
[----:B------:R-:W-:Y:S01]  /*2970*/  FMUL R39, R40, R42 ;  /* 0x0000002a28277220 */ /* 0x000fe20000400000 */
[----:B------:R-:W-:Y:S01]  /*2980*/  LOP3.LUT R43, R4, 0x4, RZ, 0x3c, !PT ;  /* 0x00000004042b7812 */ /* 0x000fe200078e3cff */
[----:B------:R-:W-:Y:S02]  /*2990*/  @!P1 FMUL R67, R67, 16777216 ;  /* 0x4b80000043439820 */ /* 0x000fe40000400000 */
[----:B------:R-:W-:Y:S01]  /*29a0*/  @!P1 FMUL R69, R69, 16777216 ;  /* 0x4b80000045459820 */ /* 0x000fe20000400000 */
[----:B------:R-:W-:Y:S01]  /*29b0*/  ISETP.GE.U32.AND P1, PT, R2, 0x7f800000, PT ;  /* 0x7f8000000200780c */ /* 0x000fe20003f26070 */
[----:B------:R-:W-:-:S02]  /*29c0*/  FMUL R42, R40, R65 ;  /* 0x00000041282a7220 */ /* 0x000fc40000400000 */
[C---:B--2---:R-:W-:Y:S02]  /*29d0*/  FMUL R40, R36.reuse, R41 ;  /* 0x0000002924287220 */ /* 0x044fe40000400000 */
[C---:B------:R-:W-:Y:S01]  /*29e0*/  FMUL R41, R36.reuse, R49 ;  /* 0x0000003124297220 */ /* 0x040fe20000400000 */
[----:B------:R-:W-:Y:S01]  /*29f0*/  F2FP.PACK_AB R39, R39, R42 ;  /* 0x0000002a2727723e */ /* 0x000fe200000000ff */
[----:B------:R-:W-:Y:S01]  /*2a00*/  FMUL R49, R36, R67 ;  /* 0x0000004324317220 */ /* 0x000fe20000400000 */
[----:B------:R-:W-:Y:S01]  /*2a10*/  LOP3.LUT R42, R4, 0x40, RZ, 0x3c, !PT ;  /* 0x00000040042a7812 */ /* 0x000fe200078e3cff */
[----:B------:R-:W-:Y:S02]  /*2a20*/  FMUL R62, R36, R69 ;  /* 0x00000045243e7220 */ /* 0x000fe40000400000 */
[----:B------:R-:W-:Y:S01]  /*2a30*/  FFMA.FTZ R36, R63, R71, -0.16845393180847167969 ;  /* 0xbe2c7f303f247423 */ /* 0x000fe20000010047 */
[----:B------:R-:W-:Y:S01]  /*2a40*/  F2FP.PACK_AB R40, R40, R49 ;  /* 0x000000312828723e */ /* 0x000fe200000000ff */
[----:B------:R-:W-:Y:S01]  /*2a50*/  @P5 FMUL R73, R73, 0.25 ;  /* 0x3e80000049495820 */ /* 0x000fe20000400000 */
[----:B------:R-:W-:Y:S01]  /*2a60*/  F2FP.PACK_AB R41, R41, R62 ;  /* 0x0000003e2929723e */ /* 0x000fe200000000ff */
[----:B------:R-:W-:Y:S01]  /*2a70*/  @P5 FMUL R75, R75, 0.25 ;  /* 0x3e8000004b4b5820 */ /* 0x000fe20000400000 */
[----:B------:R-:W-:Y:S01]  /*2a80*/  LOP3.LUT R49, R4, 0x44, RZ, 0x3c, !PT ;  /* 0x0000004404317812 */ /* 0x000fe200078e3cff */
[----:B------:R-:W-:Y:S01]  /*2a90*/  @P5 FMUL R79, R79, 0.25 ;  /* 0x3e8000004f4f5820 */ /* 0x000fe20000400000 */
[----:B------:R-:W-:Y:S01]  /*2aa0*/  ISETP.GE.U32.AND P5, PT, R5, 0x7f800000, PT ;  /* 0x7f8000000500780c */ /* 0x000fe20003fa6070 */
[----:B------:R-:W-:-:S02]  /*2ab0*/  @P0 FMUL R68, R68, 0.25 ;  /* 0x3e80000044440820 */ /* 0x000fc40000400000 */
[----:B------:R-:W-:Y:S02]  /*2ac0*/  @P0 FMUL R72, R72, 0.25 ;  /* 0x3e80000048480820 */ /* 0x000fe40000400000 */
[----:B------:R-:W-:Y:S02]  /*2ad0*/  @P0 FMUL R80, R80, 0.25 ;  /* 0x3e80000050500820 */ /* 0x000fe40000400000 */
[----:B------:R-:W-:Y:S01]  /*2ae0*/  @P0 FMUL R74, R74, 0.25 ;  /* 0x3e8000004a4a0820 */ /* 0x000fe20000400000 */
[----:B------:R-:W-:Y:S01]  /*2af0*/  ISETP.GE.U32.AND P0, PT, R10, 0x7f800000, PT ;  /* 0x7f8000000a00780c */ /* 0x000fe20003f06070 */
[----:B------:R-:W-:Y:S02]  /*2b00*/  FFMA.FTZ R36, R63, R36, 0.1716887056827545166 ;  /* 0x3e2fcf2a3f247423 */ /* 0x000fe40000010024 */
[----:B------:R-:W-:Y:S02]  /*2b10*/  @!P3 FMUL R73, R73, 16777216 ;  /* 0x4b8000004949b820 */ /* 0x000fe40000400000 */
[----:B------:R-:W-:-:S02]  /*2b20*/  @!P3 FMUL R75, R75, 16777216 ;  /* 0x4b8000004b4bb820 */ /* 0x000fc40000400000 */
[----:B------:R-:W-:Y:S01]  /*2b30*/  @!P3 FMUL R79, R79, 16777216 ;  /* 0x4b8000004f4fb820 */ /* 0x000fe20000400000 */
[----:B------:R-:W-:Y:S01]  /*2b40*/  FSETP.NEU.AND P3, PT, R2, RZ, PT ;  /* 0x000000ff0200720b */ /* 0x000fe20003f6d000 */
[----:B------:R-:W-:Y:S02]  /*2b50*/  @!P4 FMUL R68, R68, 16777216 ;  /* 0x4b8000004444c820 */ /* 0x000fe40000400000 */
[----:B------:R-:W-:Y:S02]  /*2b60*/  @!P4 FMUL R72, R72, 16777216 ;  /* 0x4b8000004848c820 */ /* 0x000fe40000400000 */
[----:B------:R-:W-:Y:S02]  /*2b70*/  @!P4 FMUL R80, R80, 16777216 ;  /* 0x4b8000005050c820 */ /* 0x000fe40000400000 */
[----:B------:R-:W-:Y:S01]  /*2b80*/  @!P4 FMUL R74, R74, 16777216 ;  /* 0x4b8000004a4ac820 */ /* 0x000fe20000400000 */
[----:B------:R-:W-:Y:S01]  /*2b90*/  ISETP.GE.U32.AND P4, PT, R7, 0x7f800000, PT ;  /* 0x7f8000000700780c */ /* 0x000fe20003f86070 */
[----:B------:R-:W-:-:S02]  /*2ba0*/  FFMA.FTZ R36, R63, R36, -0.17900948226451873779 ;  /* 0xbe374e433f247423 */ /* 0x000fc40000010024 */
[C---:B------:R-:W-:Y:S02]  /*2bb0*/  FMUL R67, R64.reuse, R73 ;  /* 0x0000004940437220 */ /* 0x040fe40000400000 */
[C---:B------:R-:W-:Y:S02]  /*2bc0*/  FMUL R69, R64.reuse, R75 ;  /* 0x0000004b40457220 */ /* 0x040fe40000400000 */
[----:B------:R-:W-:Y:S02]  /*2bd0*/  FMUL R70, R64, R79 ;  /* 0x0000004f40467220 */ /* 0x000fe40000400000 */
[C---:B0-----:R-:W-:Y:S01]  /*2be0*/  FMUL R64, R51.reuse, R68 ;  /* 0x0000004433407220 */ /* 0x041fe20000400000 */
[----:B------:R-:W-:Y:S01]  /*2bf0*/  F2FP.PACK_AB R69, R66, R69 ;  /* 0x000000454245723e */ /* 0x000fe200000000ff */
[----:B------:R-:W-:Y:S01]  /*2c00*/  FMUL R65, R51, R72 ;  /* 0x0000004833417220 */ /* 0x000fe20000400000 */
[----:B------:R-:W-:Y:S01]  /*2c10*/  F2FP.PACK_AB R67, R67, R70 ;  /* 0x000000464343723e */ /* 0x000fe200000000ff */
[----:B------:R-:W-:-:S02]  /*2c20*/  FMUL R68, R51, R80 ;  /* 0x0000005033447220 */ /* 0x000fc40000400000 */
[----:B------:R-:W-:Y:S01]  /*2c30*/  FMUL R51, R51, R74 ;  /* 0x0000004a33337220 */ /* 0x000fe20000400000 */
[----:B------:R-:W-:Y:S01]  /*2c40*/  STS [R4+0x80], R69 ;  /* 0x0000804504007388 */ /* 0x000fe20000000800 */
[----:B------:R-:W-:Y:S01]  /*2c50*/  FFMA.FTZ R36, R63, R36, 0.20512372255325317383 ;  /* 0x3e520bf43f247423 */ /* 0x000fe20000010024 */
[----:B------:R-:W-:Y:S01]  /*2c60*/  F2FP.PACK_AB R65, R65, R68 ;  /* 0x000000444141723e */ /* 0x000fe200000000ff */
[----:B------:R-:W-:Y:S01]  /*2c70*/  FADD R48, R48, -1 ;  /* 0xbf80000030307421 */ /* 0x000fe20000000000 */
[----:B------:R-:W-:Y:S01]  /*2c80*/  F2FP.PACK_AB R51, R64, R51 ;  /* 0x000000334033723e */ /* 0x000fe200000000ff */
[----:B------:R-:W-:Y:S01]  /*2c90*/  FFMA.FTZ R36, R63, R36, -0.24046532809734344482 ;  /* 0xbe763c8b3f247423 */ /* 0x000fe20000010024 */
[----:B------:R0:W-:Y:S01]  /*2ca0*/  STS [R4], R67 ;  /* 0x0000004304007388 */ /* 0x0001e20000000800 */
[----:B------:R-:W-:Y:S02]  /*2cb0*/  IMAD.IADD R50, R7, 0x1, -R50 ;  /* 0x0000000107327824 */ /* 0x000fe400078e0a32 */
[----:B------:R-:W-:Y:S01]  /*2cc0*/  FFMA.FTZ R36, R63, R36, 0.28857114911079406738 ;  /* 0x3e93bf993f247423 */ /* 0x000fe20000010024 */
[----:B------:R-:W-:Y:S01]  /*2cd0*/  STS [R42+0x400], R65 ;  /* 0x000400412a007388 */ /* 0x000fe20000000800 */
[----:B------:R-:W-:-:S02]  /*2ce0*/  FADD R50, R50, -1 ;  /* 0xbf80000032327421 */ /* 0x000fc40000000000 */
[----:B------:R-:W-:Y:S01]  /*2cf0*/  FFMA.FTZ R36, R63, R36, -0.36067417263984680176 ;  /* 0xbeb8aa493f247423 */ /* 0x000fe20000010024 */
[----:B------:R-:W-:Y:S01]  /*2d00*/  STS [R42+0x480], R51 ;  /* 0x000480332a007388 */ /* 0x000fe20000000800 */
[----:B0-----:R-:W-:-:S03]  /*2d10*/  FADD R4, R37, -1 ;  /* 0xbf80000025047421 */ /* 0x001fc60000000000 */
[----:B------:R0:W-:Y:S01]  /*2d20*/  STS [R43+0x800], R41 ;  /* 0x000800292b007388 */ /* 0x0001e20000000800 */
[C---:B------:R-:W-:Y:S02]  /*2d30*/  FFMA.FTZ R36, R63.reuse, R36, 0.48089820146560668945 ;  /* 0x3ef6384a3f247423 */ /* 0x040fe40000010024 */
[C---:B------:R-:W-:Y:S01]  /*2d40*/  FFMA.FTZ R37, R48.reuse, R71, -0.16845393180847167969 ;  /* 0xbe2c7f3030257423 */ /* 0x040fe20000010047 */
[----:B------:R-:W-:Y:S01]  /*2d50*/  STS [R43+0x880], R40 ;  /* 0x000880282b007388 */ /* 0x000fe20000000800 */
[C---:B------:R-:W-:Y:S02]  /*2d60*/  FFMA.FTZ R36, R63.reuse, R36, -0.72134751081466674805 ;  /* 0xbf38aa3b3f247423 */ /* 0x040fe40000010024 */
[----:B------:R-:W-:Y:S01]  /*2d70*/  FFMA.FTZ R37, R48, R37, 0.1716887056827545166 ;  /* 0x3e2fcf2a30257423 */ /* 0x000fe20000010025 */
[----:B------:R1:W-:Y:S01]  /*2d80*/  STS [R49+0xc00], R39 ;  /* 0x000c002731007388 */ /* 0x0003e20000000800 */
[C---:B------:R-:W-:Y:S02]  /*2d90*/  FMUL R36, R63.reuse, R36 ;  /* 0x000000243f247220 */ /* 0x040fe40000400000 */
[----:B0-----:R-:W-:Y:S01]  /*2da0*/  FFMA.FTZ R41, R4, R71, -0.16845393180847167969 ;  /* 0xbe2c7f3004297423 */ /* 0x001fe20000010047 */
[----:B------:R-:W-:Y:S01]  /*2db0*/  STS [R49+0xc80], R38 ;  /* 0x000c802631007388 */ /* 0x000fe20000000800 */
[----:B------:R-:W-:-:S02]  /*2dc0*/  FMUL R36, R63, R36 ;  /* 0x000000243f247220 */ /* 0x000fc40000400000 */
[----:B------:R-:W-:Y:S01]  /*2dd0*/  FFMA.FTZ R37, R48, R37, -0.17900948226451873779 ;  /* 0xbe374e4330257423 */ /* 0x000fe20000010025 */
[----:B------:R-:W-:Y:S01]  /*2de0*/  BAR.SYNC.DEFER_BLOCKING 0x0 ;  /* 0x0000000000007b1d */ /* 0x000fe20000010000 */
[----:B------:R-:W-:Y:S01]  /*2df0*/  FFMA.FTZ R63, R63, 1.4426950216293334961, R36 ;  /* 0x3fb8aa3b3f3f7823 */ /* 0x000fe20000010024 */
[----:B------:R-:W-:Y:S01]  /*2e00*/  LOP3.LUT R36, R6, 0x4, RZ, 0x3c, !PT ;  /* 0x0000000406247812 */ /* 0x000fe200078e3cff */
[----:B-1----:R-:W-:Y:S02]  /*2e10*/  FFMA.FTZ R39, R50, R71, -0.16845393180847167969 ;  /* 0xbe2c7f3032277423 */ /* 0x002fe40000010047 */
[----:B------:R-:W-:Y:S02]  /*2e20*/  FFMA.FTZ R41, R4, R41, 0.1716887056827545166 ;  /* 0x3e2fcf2a04297423 */ /* 0x000fe40000010029 */
[----:B------:R-:W-:Y:S02]  /*2e30*/  FFMA.FTZ R39, R50, R39, 0.1716887056827545166 ;  /* 0x3e2fcf2a32277423 */ /* 0x000fe40000010027 */
[----:B------:R-:W-:-:S02]  /*2e40*/  FFMA.FTZ R37, R48, R37, 0.20512372255325317383 ;  /* 0x3e520bf430257423 */ /* 0x000fc40000010025 */
[----:B------:R-:W-:Y:S02]  /*2e50*/  FFMA.FTZ R39, R50, R39, -0.17900948226451873779 ;  /* 0xbe374e4332277423 */ /* 0x000fe40000010027 */
[----:B------:R-:W-:Y:S02]  /*2e60*/  FFMA.FTZ R41, R4, R41, -0.17900948226451873779 ;  /* 0xbe374e4304297423 */ /* 0x000fe40000010029 */
[----:B------:R-:W-:Y:S02]  /*2e70*/  FFMA.FTZ R37, R48, R37, -0.24046532809734344482 ;  /* 0xbe763c8b30257423 */ /* 0x000fe40000010025 */
[----:B------:R-:W-:Y:S02]  /*2e80*/  FFMA.FTZ R39, R50, R39, 0.20512372255325317383 ;  /* 0x3e520bf432277423 */ /* 0x000fe40000010027 */
[----:B------:R-:W-:Y:S02]  /*2e90*/  FFMA.FTZ R41, R4, R41, 0.20512372255325317383 ;  /* 0x3e520bf404297423 */ /* 0x000fe40000010029 */
[----:B------:R-:W-:-:S02]  /*2ea0*/  FFMA.FTZ R37, R48, R37, 0.28857114911079406738 ;  /* 0x3e93bf9930257423 */ /* 0x000fc40000010025 */
[----:B------:R-:W-:Y:S01]  /*2eb0*/  FFMA.FTZ R39, R50, R39, -0.24046532809734344482 ;  /* 0xbe763c8b32277423 */ /* 0x000fe20000010027 */
[----:B------:R-:W0:Y:S01]  /*2ec0*/  LDS R43, [R6] ;  /* 0x00000000062b7984 */ /* 0x000e220000000800 */
[----:B------:R-:W-:Y:S02]  /*2ed0*/  FFMA.FTZ R41, R4, R41, -0.24046532809734344482 ;  /* 0xbe763c8b04297423 */ /* 0x000fe40000010029 */
[----:B------:R-:W-:Y:S01]  /*2ee0*/  FFMA.FTZ R37, R48, R37, -0.36067417263984680176 ;  /* 0xbeb8aa4930257423 */ /* 0x000fe20000010025 */
[----:B------:R-:W1:Y:S01]  /*2ef0*/  LDS R67, [R36] ;  /* 0x0000000024437984 */ /* 0x000e620000000800 */
[----:B------:R-:W-:Y:S02]  /*2f00*/  FFMA.FTZ R39, R50, R39, 0.28857114911079406738 ;  /* 0x3e93bf9932277423 */ /* 0x000fe40000010027 */
[----:B------:R-:W-:Y:S01]  /*2f10*/  FFMA.FTZ R41, R4, R41, 0.28857114911079406738 ;  /* 0x3e93bf9904297423 */ /* 0x000fe20000010029 */
[----:B------:R-:W2:Y:S01]  /*2f20*/  LDS R49, [R6+0x100] ;  /* 0x0001000006317984 */ /* 0x000ea20000000800 */
[----:B------:R-:W-:-:S02]  /*2f30*/  FFMA.FTZ R37, R48, R37, 0.48089820146560668945 ;  /* 0x3ef6384a30257423 */ /* 0x000fc40000010025 */
[----:B------:R-:W-:Y:S01]  /*2f40*/  FFMA.FTZ R39, R50, R39, -0.36067417263984680176 ;  /* 0xbeb8aa4932277423 */ /* 0x000fe20000010027 */
[----:B------:R-:W3:Y:S01]  /*2f50*/  LDS R69, [R36+0x100] ;  /* 0x0001000024457984 */ /* 0x000ee20000000800 */
[----:B------:R-:W-:Y:S02]  /*2f60*/  FFMA.FTZ R41, R4, R41, -0.36067417263984680176 ;  /* 0xbeb8aa4904297423 */ /* 0x000fe40000010029 */
[----:B------:R-:W-:Y:S01]  /*2f70*/  FFMA.FTZ R37, R48, R37, -0.72134751081466674805 ;  /* 0xbf38aa3b30257423 */ /* 0x000fe20000010025 */
[----:B------:R-:W4:Y:S01]  /*2f80*/  LDS R51, [R6+0x200] ;  /* 0x0002000006337984 */ /* 0x000f220000000800 */
[----:B------:R-:W-:Y:S02]  /*2f90*/  FFMA.FTZ R39, R50, R39, 0.48089820146560668945 ;  /* 0x3ef6384a32277423 */ /* 0x000fe40000010027 */
[----:B------:R-:W-:Y:S01]  /*2fa0*/  FFMA.FTZ R41, R4, R41, 0.48089820146560668945 ;  /* 0x3ef6384a04297423 */ /* 0x000fe20000010029 */
[----:B------:R-:W5:Y:S01]  /*2fb0*/  LDS R71, [R36+0x200] ;  /* 0x0002000024477984 */ /* 0x000f620000000800 */
[----:B------:R-:W-:-:S02]  /*2fc0*/  FMUL R37, R48, R37 ;  /* 0x0000002530257220 */ /* 0x000fc40000400000 */
[----:B------:R-:W-:Y:S01]  /*2fd0*/  FFMA.FTZ R39, R50, R39, -0.72134751081466674805 ;  /* 0xbf38aa3b32277423 */ /* 0x000fe20000010027 */
[----:B------:R0:W5:Y:S01]  /*2fe0*/  LDS R65, [R6+0x300] ;  /* 0x0003000006417984 */ /* 0x0001620000000800 */
[----:B------:R-:W-:Y:S02]  /*2ff0*/  FFMA.FTZ R41, R4, R41, -0.72134751081466674805 ;  /* 0xbf38aa3b04297423 */ /* 0x000fe40000010029 */
[----:B------:R-:W-:Y:S01]  /*3000*/  FMUL R37, R48, R37 ;  /* 0x0000002530257220 */ /* 0x000fe20000400000 */
[----:B------:R-:W5:Y:S01]  /*3010*/  LDS R73, [R36+0x300] ;  /* 0x0003000024497984 */ /* 0x000f620000000800 */
[----:B------:R-:W-:Y:S02]  /*3020*/  FMUL R39, R50, R39 ;  /* 0x0000002732277220 */ /* 0x000fe40000400000 */
[----:B------:R-:W-:Y:S01]  /*3030*/  FMUL R41, R4, R41 ;  /* 0x0000002904297220 */ /* 0x000fe20000400000 */
[----:B0-----:R-:W-:Y:S01]  /*3040*/  @P5 MOV R6, 0x7f800000 ;  /* 0x7f80000000065802 */ /* 0x001fe20000000f00 */
[----:B------:R-:W-:-:S02]  /*3050*/  FFMA.FTZ R48, R48, 1.4426950216293334961, R37 ;  /* 0x3fb8aa3b30307823 */ /* 0x000fc40000010025 */
[----:B------:R-:W-:Y:S02]  /*3060*/  FMUL R39, R50, R39 ;  /* 0x0000002732277220 */ /* 0x000fe40000400000 */
[----:B------:R-:W-:Y:S02]  /*3070*/  @P1 IMAD.MOV.U32 R37, RZ, RZ, 0x7f800000 ;  /* 0x7f800000ff251424 */ /* 0x000fe400078e00ff */
[----:B------:R-:W-:Y:S01]  /*3080*/  FMUL R41, R4, R41 ;  /* 0x0000002904297220 */ /* 0x000fe20000400000 */
[----:B------:R-:W-:Y:S01]  /*3090*/  STG.E.U16 [R26.64], R43 ;  /* 0x0000002b1a007986 */ /* 0x000fe2000c101504 */
[----:B------:R-:W-:Y:S02]  /*30a0*/  FADD R32, R32, R63 ;  /* 0x0000003f20207221 */ /* 0x000fe40000000000 */
[----:B------:R-:W-:Y:S01]  /*30b0*/  FFMA.FTZ R39, R50, 1.4426950216293334961, R39 ;  /* 0x3fb8aa3b32277823 */ /* 0x000fe20000010027 */
[----:B-1----:R-:W-:Y:S01]  /*30c0*/  STG.E.U16 [R24.64], R67 ;  /* 0x0000004318007986 */ /* 0x002fe2000c101504 */
[----:B------:R-:W-:Y:S01]  /*30d0*/  @P1 FFMA.FTZ R32, R2, R37, +INF ;  /* 0x7f80000002201423 */ /* 0x000fe20000010025 */
[----:B------:R-:W-:Y:S01]  /*30e0*/  FSETP.NEU.AND P1, PT, R5, RZ, PT ;  /* 0x000000ff0500720b */ /* 0x000fe20003f2d000 */
[----:B------:R-:W-:Y:S01]  /*30f0*/  @P4 IMAD.MOV.U32 R2, RZ, RZ, 0x7f800000 ;  /* 0x7f800000ff024424 */ /* 0x000fe200078e00ff */
[----:B--2---:R-:W-:Y:S01]  /*3100*/  STG.E.U16 [R22.64], R49 ;  /* 0x0000003116007986 */ /* 0x004fe2000c101504 */
[----:B------:R-:W-:-:S02]  /*3110*/  FFMA.FTZ R4, R4, 1.4426950216293334961, R41 ;  /* 0x3fb8aa3b04047823 */ /* 0x000fc40000010029 */
[----:B------:R-:W-:Y:S01]  /*3120*/  FADD R33, R33, R48 ;  /* 0x0000003021217221 */ /* 0x000fe20000000000 */
[----:B---3--:R0:W-:Y:S01]  /*3130*/  STG.E.U16 [R28.64], R69 ;  /* 0x000000451c007986 */ /* 0x0081e2000c101504 */
[----:B------:R-:W-:Y:S02]  /*3140*/  FADD R34, R34, R39 ;  /* 0x0000002722227221 */ /* 0x000fe40000000000 */
[----:B------:R-:W-:Y:S01]  /*3150*/  @P5 FFMA.FTZ R33, R5, R6, +INF ;  /* 0x7f80000005215423 */ /* 0x000fe20000010006 */
[C---:B------:R-:W-:Y:S01]  /*3160*/  FSETP.NEU.AND P5, PT, R7.reuse, RZ, PT ;  /* 0x000000ff0700720b */ /* 0x040fe20003fad000 */
[----:B------:R-:W-:Y:S01]  /*3170*/  @P4 FFMA.FTZ R34, R7, R2, +INF ;  /* 0x7f80000007224423 */ /* 0x000fe20000010002 */
[----:B------:R-:W-:Y:S01]  /*3180*/  PRMT R7, R43, 0x7632, R7 ;  /* 0x000076322b077816 */ /* 0x000fe20000000007 */
[----:B------:R-:W-:Y:S01]  /*3190*/  FADD R4, R35, R4 ;  /* 0x0000000423047221 */ /* 0x000fe20000000000 */
[----:B----4-:R-:W-:Y:S01]  /*31a0*/  STG.E.U16 [R12.64], R51 ;  /* 0x000000330c007986 */ /* 0x010fe2000c101504 */
[----:B------:R-:W-:-:S02]  /*31b0*/  @P0 MOV R35, 0x7f800000 ;  /* 0x7f80000000230802 */ /* 0x000fc40000000f00 */
[----:B------:R-:W-:Y:S01]  /*31c0*/  PRMT R5, R67, 0x7632, R5 ;  /* 0x0000763243057816 */ /* 0x000fe20000000005 */
[----:B-----5:R-:W-:Y:S01]  /*31d0*/  STG.E.U16 [R8.64], R71 ;  /* 0x0000004708007986 */ /* 0x020fe2000c101504 */
[C---:B------:R-:W-:Y:S01]  /*31e0*/  FSETP.NEU.AND P4, PT, R10.reuse, RZ, PT ;  /* 0x000000ff0a00720b */ /* 0x040fe20003f8d000 */
[----:B------:R-:W-:Y:S01]  /*31f0*/  @P0 FFMA.FTZ R4, R10, R35, +INF ;  /* 0x7f8000000a040423 */ /* 0x000fe20000010023 */
[----:B------:R-:W-:Y:S01]  /*3200*/  PRMT R10, R69, 0x7632, R10 ;  /* 0x00007632450a7816 */ /* 0x000fe2000000000a */
[----:B------:R-:W-:Y:S01]  /*3210*/  STG.E.U16 [R18.64], R65 ;  /* 0x0000004112007986 */ /* 0x000fe2000c101504 */
[----:B0-----:R-:W-:Y:S02]  /*3220*/  PRMT R29, R51, 0x7632, R29 ;  /* 0x00007632331d7816 */ /* 0x001fe4000000001d */
[----:B------:R-:W-:Y:S01]  /*3230*/  PRMT R28, R71, 0x7632, R28 ;  /* 0x00007632471c7816 */ /* 0x000fe2000000001c */
[----:B------:R-:W-:Y:S01]  /*3240*/  STG.E.U16 [R16.64], R73 ;  /* 0x0000004910007986 */ /* 0x000fe2000c101504 */
[----:B------:R-:W-:-:S02]  /*3250*/  PRMT R23, R65, 0x7632, R23 ;  /* 0x0000763241177816 */ /* 0x000fc40000000017 */
[----:B------:R-:W-:Y:S01]  /*3260*/  FSEL R2, R33, -INF , P1 ;  /* 0xff80000021027808 */ /* 0x000fe20000800000 */
[----:B------:R0:W-:Y:S01]  /*3270*/  STG.E.U16 [R14.64], R7 ;  /* 0x000000070e007986 */ /* 0x0001e2000c101504 */
[----:B------:R-:W-:-:S03]  /*3280*/  FSEL R4, R4, -INF , P4 ;  /* 0xff80000004047808 */ /* 0x000fc60002000000 */
[----:B------:R1:W-:Y:S01]  /*3290*/  STG.E.U16 [R44.64], R5 ;  /* 0x000000052c007986 */ /* 0x0003e2000c101504 */
[----:B------:R-:W-:Y:S02]  /*32a0*/  FFMA R53, R2, 0.69314718246459960938, R53 ;  /* 0x3f31721802357823 */ /* 0x000fe40000000035 */
[----:B------:R-:W-:Y:S01]  /*32b0*/  FFMA R55, R4, 0.69314718246459960938, R55 ;  /* 0x3f31721804377823 */ /* 0x000fe20000000037 */
[----:B0-----:R-:W-:Y:S02]  /*32c0*/  PRMT R15, R49, 0x7632, R15 ;  /* 0x00007632310f7816 */ /* 0x001fe4000000000f */
[----:B------:R-:W-:Y:S02]  /*32d0*/  FSEL R7, R32, -INF , P3 ;  /* 0xff80000020077808 */ /* 0x000fe40001800000 */
[----:B-1----:R-:W-:Y:S01]  /*32e0*/  FSEL R5, R34, -INF , P5 ;  /* 0xff80000022057808 */ /* 0x002fe20002800000 */
[----:B------:R0:W-:Y:S02]  /*32f0*/  STG.E.U16 [R30.64], R15 ;  /* 0x0000000f1e007986 */ /* 0x0001e4000c101504 */
[----:B------:R-:W-:-:S02]  /*3300*/  FFMA R52, R7, 0.69314718246459960938, R52 ;  /* 0x3f31721807347823 */ /* 0x000fc40000000034 */
[----:B------:R1:W-:Y:S01]  /*3310*/  STG.E.U16 [R20.64], R10 ;  /* 0x0000000a14007986 */ /* 0x0003e2000c101504 */
[----:B------:R-:W-:-:S03]  /*3320*/  FFMA R54, R5, 0.69314718246459960938, R54 ;  /* 0x3f31721805367823 */ /* 0x000fc60000000036 */
[----:B------:R1:W-:Y:S01]  /*3330*/  STG.E.U16 [R58.64], R29 ;  /* 0x0000001d3a007986 */ /* 0x0003e2000c101504 */
[----:B0-----:R-:W-:-:S03]  /*3340*/  PRMT R30, R73, 0x7632, R30 ;  /* 0x00007632491e7816 */ /* 0x001fc6000000001e */
[----:B------:R1:W-:Y:S04]  /*3350*/  STG.E.U16 [R56.64], R28 ;  /* 0x0000001c38007986 */ /* 0x0003e8000c101504 */
[----:B------:R1:W-:Y:S04]  /*3360*/  STG.E.U16 [R46.64], R23 ;  /* 0x000000172e007986 */ /* 0x0003e8000c101504 */
[----:B------:R1:W-:Y:S04]  /*3370*/  STG.E.U16 [R60.64], R30 ;  /* 0x0000001e3c007986 */ /* 0x0003e8000c101504 */
[----:B------:R-:W-:Y:S06]  /*3380*/  BAR.SYNC.DEFER_BLOCKING 0x0 ;  /* 0x0000000000007b1d */ /* 0x000fec0000010000 */
[----:B------:R1:W-:Y:S04]  /*3390*/  STS.128 [R3], R52 ;  /* 0x0000003403007388 */ /* 0x0003e80000000c00 */
[----:B------:R-:W-:Y:S06]  /*33a0*/  BAR.SYNC.DEFER_BLOCKING 0x0 ;  /* 0x0000000000007b1d */ /* 0x000fec0000010000 */
[----:B------:R-:W-:Y:S05]  /*33b0*/  @P2 EXIT ;  /* 0x000000000000294d */ /* 0x000fea0003800000 */
[----:B-1----:R-:W0:Y:S01]  /*33c0*/  LDS R11, [R11] ;  /* 0x000000000b0b7984 */ /* 0x002e220000000800 */
[----:B------:R-:W-:Y:S01]  /*33d0*/  IMAD R0, R0, c[0x0][0x1cc], RZ ;  /* 0x0000730000007a24 */ /* 0x000fe200078e02ff */
[C---:B------:R-:W-:Y:S01]  /*33e0*/  SHF.L.U32 R3, R82.reuse, 0x2, RZ ;  /* 0x0000000252037819 */ /* 0x040fe200000006ff */
[----:B------:R-:W-:-:S04]  /*33f0*/  IMAD.HI R5, R82, 0x4, RZ ;  /* 0x0000000452057827 */ /* 0x000fc800078e02ff */
[C---:B------:R-:W-:Y:S02]  /*3400*/  IMAD.SHL.U32 R2, R0.reuse, 0x4, RZ ;  /* 0x0000000400027824 */ /* 0x040fe400078e00ff */
[----:B------:R-:W-:-:S03]  /*3410*/  IMAD.HI R0, R0, 0x4, RZ ;  /* 0x0000000400007827 */ /* 0x000fc600078e02ff */
[----:B------:R-:W-:-:S04]  /*3420*/  IADD3 R2, P0, P1, R3, c[0x0][0x180], R2 ;  /* 0x0000600003027a10 */ /* 0x000fc8000791e002 */
[----:B------:R-:W-:-:S05]  /*3430*/  IADD3.X R3, R5, c[0x0][0x184], R0, P0, P1 ;  /* 0x0000610005037a10 */ /* 0x000fca00007e2400 */
[----:B0-----:R-:W-:Y:S01]  /*3440*/  STG.E [R2.64], R11 ;  /* 0x0000000b02007986 */ /* 0x001fe2000c101904 */
[----:B------:R-:W-:Y:S05]  /*3450*/  EXIT ;  /* 0x000000000000794d */ /* 0x000fea0003800000 */
.L_x_2:
[----:B------:R-:W-:-:S00]  /*3460*/  BRA `(.L_x_2) ;  /* 0xfffffff000007947 */ /* 0x000fc0000383ffff */
[----:B------:R-:W-:-:S00]  /*3470*/  NOP ;  /* 0x0000000000007918 */ /* 0x000fc00000000000 */
        /* <DEDUP_REMOVED lines=8> */
.L_x_3:


//--------------------- .nv.global.init           --------------------------
	.section	.nv.global.init,"aw",@progbits
.nv.global.init:
	.type		_$_str,@object
	.size		_$_str,(.L_0 - _$_str)
_$_str:
        /*0000*/ 	.byte	0x5f, 0x5f, 0x43, 0x55, 0x44, 0x41, 0x5f, 0x46, 0x54, 0x5a, 0x00
.L_0:


//--------------------- .nv.shared.attn_fwd       --------------------------
	.section	.nv.shared.attn_fwd,"aw",@nobits
	.sectionflags	@""
	.align	16
